def gluon_wgmma(
    a_ptr,
    b_ptr,
    c_ptr,
    M,
    N,
    K,
    stride_am,
    stride_bk,
    stride_cm,
    BLOCK_M: gl.constexpr,
    BLOCK_N: gl.constexpr,
    BLOCK_K: gl.constexpr,
    DTYPE: gl.constexpr,
    A_LAYOUT: gl.constexpr,
    B_LAYOUT: gl.constexpr,
    C_LAYOUT: gl.constexpr,
    B_SHAPE: gl.constexpr,
    TRANS_B: gl.constexpr,
    NUM_BUFFERS: gl.constexpr,
    NUM_WARPS: gl.constexpr,
):
    a_desc = tma.make_tensor_descriptor(
        a_ptr, [M, K], [stride_am, 1], [BLOCK_M, BLOCK_K], A_LAYOUT
    )
    b_desc = tma.make_tensor_descriptor(
        b_ptr,
        [N, K] if TRANS_B else [K, N],
        [stride_bk, 1],
        B_SHAPE,
        B_LAYOUT,
    )
    c_desc = tma.make_tensor_descriptor(
        c_ptr, [M, N], [stride_cm, 1], [BLOCK_M, BLOCK_N], C_LAYOUT
    )

    a_bufs = gl.allocate_shared_memory(
        DTYPE, [NUM_BUFFERS, BLOCK_M, BLOCK_K], A_LAYOUT
    )
    b_bufs = gl.allocate_shared_memory(DTYPE, [NUM_BUFFERS] + B_SHAPE, B_LAYOUT)

    pid_m = gl.program_id(0)
    pid_n = gl.program_id(1)
    off_m = pid_m * BLOCK_M
    off_n = pid_n * BLOCK_N

    mma_layout: gl.constexpr = pick_wgmma_layout(DTYPE, BLOCK_M, BLOCK_N, NUM_WARPS)
    acc = warpgroup_mma_init(
        gl.zeros((BLOCK_M, BLOCK_N), dtype=gl.float32, layout=mma_layout)
    )

    bars = gl.allocate_shared_memory(
        gl.int64, [NUM_BUFFERS, 1], mbarrier.MBarrierLayout()
    )
    for i in gl.static_range(NUM_BUFFERS):
        mbarrier.init(bars.index(i), count=1)
    idx = 0
    phase = 0

    for k in range(0, K, BLOCK_K):
        a = a_bufs.index(idx)
        b = b_bufs.index(idx)
        bar = bars.index(idx)
        mbarrier.expect(bar, a_desc.block_type.nbytes + b_desc.block_type.nbytes)
        tma.async_copy_global_to_shared(a_desc, [off_m, k], bar, a)
        tma.async_copy_global_to_shared(
            b_desc, [off_n, k] if TRANS_B else [k, off_n], bar, b
        )
        mbarrier.wait(bar, phase=phase)

        if TRANS_B:
            b = b.permute((1, 0))
        acc = warpgroup_mma_wait(num_outstanding=0, deps=(acc,))
        acc = warpgroup_mma(a, b, acc, is_async=True)

        idx += 1
        if idx == NUM_BUFFERS:
            idx = 0
            phase ^= 1

    acc = warpgroup_mma_wait(num_outstanding=0, deps=(acc,))
    for i in gl.static_range(NUM_BUFFERS):
        mbarrier.invalidate(bars.index(i))

    c_smem = gl.allocate_shared_memory(DTYPE, [BLOCK_M, BLOCK_N], C_LAYOUT)
    c_smem.store(acc.to(DTYPE))
    fence_async_shared()
    tma.async_copy_shared_to_global(c_desc, [off_m, off_n], c_smem)
    tma.store_wait(pendings=0)

# config = {"BLOCK_K": 32, "BLOCK_M": 256, "BLOCK_N": 128, "arch": "sm_90", "dtype": "bf16", "num_buffers": 1, "num_warps": 4, "trans_b": 1}
# arch = sm_90


// ===== COMPILED SASS (sm_90a) =====

	.target	sm_90a

	.elftype	@"ET_EXEC"


//--------------------- .note.nv.tkinfo           --------------------------
	.section	.note.nv.tkinfo,"",@"SHT_NOTE"
	.sectionflags	@"SHF_NOTE_NV_TKINFO"
	.tkinfo
        /*0018*/ 	.word	0x00000002
        /*0030*/ 	.string	""
        /*0030*/ 	.string	"ptxas"
        /*0030*/ 	.string	"Cuda compilation tools, release 13.0, V13.0.88"
        /*0030*/ 	.string	"Build cuda_13.0.r13.0/compiler.36424714_0"
        /*0030*/ 	.string	"-v  -suppress-debug-info  -lineinfo  -arch sm_90a "



//--------------------- .note.nv.cuinfo           --------------------------
	.section	.note.nv.cuinfo,"",@"SHT_NOTE"
	.sectionflags	@"SHF_NOTE_NV_CUINFO"
        /*0018*/ 	.short	0x0002
        /*001a*/ 	.short	0x005a
        /*001c*/ 	.short	0x0082
	.zero		2


//--------------------- .nv.info                  --------------------------
	.section	.nv.info,"",@"SHT_CUDA_INFO"
	.align	4


	//----- nvinfo : EIATTR_REGCOUNT
	.align		4
        /*0000*/ 	.byte	0x04, 0x2f
        /*0002*/ 	.short	(.L_1 - .L_0)
	.align		4
.L_0:
        /*0004*/ 	.word	index@(gluon_wgmma)
        /*0008*/ 	.word	0x000000ff


	//----- nvinfo : EIATTR_FRAME_SIZE
	.align		4
.L_1:
        /*000c*/ 	.byte	0x04, 0x11
        /*000e*/ 	.short	(.L_3 - .L_2)
	.align		4
.L_2:
        /*0010*/ 	.word	index@(gluon_wgmma)
        /*0014*/ 	.word	0x00000200


	//----- nvinfo : EIATTR_MIN_STACK_SIZE
	.align		4
.L_3:
        /*0018*/ 	.byte	0x04, 0x12
        /*001a*/ 	.short	(.L_5 - .L_4)
	.align		4
.L_4:
        /*001c*/ 	.word	index@(gluon_wgmma)
        /*0020*/ 	.word	0x00000200
.L_5:


//--------------------- .nv.compat                --------------------------
	.section	.nv.compat,"",@"SHT_CUDA_COMPAT_INFO"
	.align	4
        /*0000*/ 	.byte	0x02, 0x09, 0x01, 0x00, 0x02, 0x02, 0x04, 0x00, 0x02, 0x05, 0x05, 0x00, 0x03, 0x07, 0x01, 0x01
        /*0010*/ 	.byte	0x02, 0x03, 0x03, 0x00, 0x02, 0x06, 0x01, 0x00, 0x04, 0x0b, 0x08, 0x00, 0x00, 0x00, 0x00, 0x00
        /*0020*/ 	.byte	0x00, 0x00, 0x00, 0x00


//--------------------- .nv.info.gluon_wgmma      --------------------------
	.section	.nv.info.gluon_wgmma,"",@"SHT_CUDA_INFO"
	.sectionflags	@""
	.align	4


	//----- nvinfo : EIATTR_CUDA_API_VERSION
	.align		4
        /*0000*/ 	.byte	0x04, 0x37
        /*0002*/ 	.short	(.L_7 - .L_6)
.L_6:
        /*0004*/ 	.word	0x00000082


	//----- nvinfo : EIATTR_KPARAM_INFO
	.align		4
.L_7:
        /*0008*/ 	.byte	0x04, 0x17
        /*000a*/ 	.short	(.L_9 - .L_8)
.L_8:
        /*000c*/ 	.word	0x00000000
        /*0010*/ 	.short	0x000a
        /*0012*/ 	.short	0x0048
        /*0014*/ 	.byte	0x00, 0xf4, 0x21, 0x00


	//----- nvinfo : EIATTR_KPARAM_INFO
	.align		4
.L_9:
        /*0018*/ 	.byte	0x04, 0x17
        /*001a*/ 	.short	(.L_11 - .L_10)
.L_10:
        /*001c*/ 	.word	0x00000000
        /*0020*/ 	.short	0x0009
        /*0022*/ 	.short	0x0040
        /*0024*/ 	.byte	0x00, 0xf4, 0x21, 0x00


	//----- nvinfo : EIATTR_KPARAM_INFO
	.align		4
.L_11:
        /*0028*/ 	.byte	0x04, 0x17
        /*002a*/ 	.short	(.L_13 - .L_12)
.L_12:
        /*002c*/ 	.word	0x00000000
        /*0030*/ 	.short	0x0008
        /*0032*/ 	.short	0x0038
        /*0034*/ 	.byte	0x00, 0xf0, 0x21, 0x00


	//----- nvinfo : EIATTR_KPARAM_INFO
	.align		4
.L_13:
        /*0038*/ 	.byte	0x04, 0x17
        /*003a*/ 	.short	(.L_15 - .L_14)
.L_14:
        /*003c*/ 	.word	0x00000000
        /*0040*/ 	.short	0x0007
        /*0042*/ 	.short	0x0030
        /*0044*/ 	.byte	0x00, 0xf0, 0x21, 0x00


	//----- nvinfo : EIATTR_KPARAM_INFO
	.align		4
.L_15:
        /*0048*/ 	.byte	0x04, 0x17
        /*004a*/ 	.short	(.L_17 - .L_16)
.L_16:
        /*004c*/ 	.word	0x00000000
        /*0050*/ 	.short	0x0006
        /*0052*/ 	.short	0x0028
        /*0054*/ 	.byte	0x00, 0xf0, 0x21, 0x00


	//----- nvinfo : EIATTR_KPARAM_INFO
	.align		4
.L_17:
        /*0058*/ 	.byte	0x04, 0x17
        /*005a*/ 	.short	(.L_19 - .L_18)
.L_18:
        /*005c*/ 	.word	0x00000000
        /*0060*/ 	.short	0x0005
        /*0062*/ 	.short	0x0020
        /*0064*/ 	.byte	0x00, 0xf0, 0x11, 0x00


	//----- nvinfo : EIATTR_KPARAM_INFO
	.align		4
.L_19:
        /*0068*/ 	.byte	0x04, 0x17
        /*006a*/ 	.short	(.L_21 - .L_20)
.L_20:
        /*006c*/ 	.word	0x00000000
        /*0070*/ 	.short	0x0004
        /*0072*/ 	.short	0x001c
        /*0074*/ 	.byte	0x00, 0xf0, 0x11, 0x00


	//----- nvinfo : EIATTR_KPARAM_INFO
	.align		4
.L_21:
        /*0078*/ 	.byte	0x04, 0x17
        /*007a*/ 	.short	(.L_23 - .L_22)
.L_22:
        /*007c*/ 	.word	0x00000000
        /*0080*/ 	.short	0x0003
        /*0082*/ 	.short	0x0018
        /*0084*/ 	.byte	0x00, 0xf0, 0x11, 0x00


	//----- nvinfo : EIATTR_KPARAM_INFO
	.align		4
.L_23:
        /*0088*/ 	.byte	0x04, 0x17
        /*008a*/ 	.short	(.L_25 - .L_24)
.L_24:
        /*008c*/ 	.word	0x00000000
        /*0090*/ 	.short	0x0002
        /*0092*/ 	.short	0x0010
        /*0094*/ 	.byte	0x00, 0xf4, 0x21, 0x00


	//----- nvinfo : EIATTR_KPARAM_INFO
	.align		4
.L_25:
        /*0098*/ 	.byte	0x04, 0x17
        /*009a*/ 	.short	(.L_27 - .L_26)
.L_26:
        /*009c*/ 	.word	0x00000000
        /*00a0*/ 	.short	0x0001
        /*00a2*/ 	.short	0x0008
        /*00a4*/ 	.byte	0x00, 0xf4, 0x21, 0x00


	//----- nvinfo : EIATTR_KPARAM_INFO
	.align		4
.L_27:
        /*00a8*/ 	.byte	0x04, 0x17
        /*00aa*/ 	.short	(.L_29 - .L_28)
.L_28:
        /*00ac*/ 	.word	0x00000000
        /*00b0*/ 	.short	0x0000
        /*00b2*/ 	.short	0x0000
        /*00b4*/ 	.byte	0x00, 0xf4, 0x21, 0x00


	//----- nvinfo : EIATTR_SPARSE_MMA_MASK
	.align		4
.L_29:
        /*00b8*/ 	.byte	0x03, 0x50
        /*00ba*/ 	.short	0x0000


	//----- nvinfo : EIATTR_MAXREG_COUNT
	.align		4
        /*00bc*/ 	.byte	0x03, 0x1b
        /*00be*/ 	.short	0x00ff


	//----- nvinfo : EIATTR_NUM_BARRIERS
	.align		4
        /*00c0*/ 	.byte	0x02, 0x4c
        /*00c2*/ 	.byte	0x01
	.zero		1


	//----- nvinfo : EIATTR_ANNOTATIONS
	.align		4
        /*00c4*/ 	.byte	0x04, 0x55
        /*00c6*/ 	.short	(.L_31 - .L_30)


	//   ....[0]....
.L_30:
        /*00c8*/ 	.word	0x00000001
        /*00cc*/ 	.byte	0x70, 0x11, 0x00, 0x00, 0x01, 0x00, 0x00, 0x00, 0xb0, 0x11, 0x00, 0x00, 0x01, 0x00, 0x00, 0x00
        /* <DEDUP_REMOVED lines=162> */
        /*0afc*/ 	.byte	0xe0, 0x39, 0x00, 0x00, 0x01, 0x00, 0x00, 0x00, 0x00, 0x3a, 0x00, 0x00


	//----- nvinfo : EIATTR_MERCURY_ISA_VERSION
	.align		4
.L_31:
        /*0b08*/ 	.byte	0x03, 0x5f
        /*0b0a*/ 	.short	0x0101


	//----- nvinfo : EIATTR_INT_WARP_WIDE_INSTR_OFFSETS
	.align		4
        /*0b0c*/ 	.byte	0x04, 0x31
        /*0b0e*/ 	.short	(.L_33 - .L_32)


	//   ....[0]....
.L_32:
        /*0b10*/ 	.word	0x00001c20


	//   ....[1]....
        /*0b14*/ 	.word	0x00001cb0


	//   ....[2]....
        /*0b18*/ 	.word	0x00002920


	//   ....[3]....
        /*0b1c*/ 	.word	0x00002930


	//   ....[4]....
        /*0b20*/ 	.word	0x00002940


	//   ....[5]....
        /*0b24*/ 	.word	0x00002950


	//   ....[6]....
        /*0b28*/ 	.word	0x00003c20


	//   ....[7]....
        /*0b2c*/ 	.word	0x00003c40


	//----- nvinfo : EIATTR_COOP_GROUP_MASK_REGIDS
	.align		4
.L_33:
        /*0b30*/ 	.byte	0x04, 0x29
        /*0b32*/ 	.short	(.L_35 - .L_34)


	//   ....[0]....
.L_34:
        /*0b34*/ 	.word	0xffffffff


	//   ....[1]....
        /*0b38*/ 	.word	0xffffffff


	//   ....[2]....
        /*0b3c*/ 	.word	0xffffffff


	//----- nvinfo : EIATTR_COOP_GROUP_INSTR_OFFSETS
	.align		4
.L_35:
        /*0b40*/ 	.byte	0x04, 0x28
        /*0b42*/ 	.short	(.L_37 - .L_36)


	//   ....[0]....
.L_36:
        /*0b44*/ 	.word	0x00000160


	//   ....[1]....
        /*0b48*/ 	.word	0x00000710


	//   ....[2]....
        /*0b4c*/ 	.word	0x00000d00


	//----- nvinfo : EIATTR_MBARRIER_INSTR_OFFSETS
	.align		4
.L_37:
        /*0b50*/ 	.byte	0x04, 0x39
        /*0b52*/ 	.short	(.L_39 - .L_38)


	//   ....[0]....
.L_38:
        /*0b54*/ 	.word	0x00001d50
        /*0b58*/ 	.word	0x000000ff
        /*0b5c*/ 	.word	0x00006000
        /*0b60*/ 	.short	0x0100
        /*0b62*/ 	.byte	0x08
	.zero		1


	//   ....[1]....
        /*0b64*/ 	.word	0x00002a60
        /*0b68*/ 	.word	0x000000ff
        /*0b6c*/ 	.word	0x00006000
        /*0b70*/ 	.short	0x010a
        /*0b72*/ 	.byte	0x08
	.zero		1


	//   ....[2]....
        /*0b74*/ 	.word	0x00003590
        /*0b78*/ 	.word	0x000000ff
        /*0b7c*/ 	.word	0x00006000
        /*0b80*/ 	.short	0x0108
        /*0b82*/ 	.byte	0x08
	.zero		1


	//   ....[3]....
        /*0b84*/ 	.word	0x00004620
        /*0b88*/ 	.word	0x000000ff
        /*0b8c*/ 	.word	0x00006000
        /*0b90*/ 	.short	0x010a
        /*0b92*/ 	.byte	0x08
	.zero		1


	//----- nvinfo : EIATTR_NUM_MBARRIERS
	.align		4
.L_39:
        /*0b94*/ 	.byte	0x03, 0x38
        /*0b96*/ 	.short	0x0001


	//----- nvinfo : EIATTR_EXIT_INSTR_OFFSETS
	.align		4
        /*0b98*/ 	.byte	0x04, 0x1c
        /*0b9a*/ 	.short	(.L_41 - .L_40)


	//   ....[0]....
.L_40:
        /*0b9c*/ 	.word	0x00004610


	//----- nvinfo : EIATTR_REQNTID
	.align		4
.L_41:
        /*0ba0*/ 	.byte	0x04, 0x10
        /*0ba2*/ 	.short	(.L_43 - .L_42)
.L_42:
        /*0ba4*/ 	.word	0x00000080
        /*0ba8*/ 	.word	0x00000001
        /*0bac*/ 	.word	0x00000001


	//----- nvinfo : EIATTR_CRS_STACK_SIZE
	.align		4
.L_43:
        /*0bb0*/ 	.byte	0x04, 0x1e
        /*0bb2*/ 	.short	(.L_45 - .L_44)
.L_44:
        /*0bb4*/ 	.word	0x00000000


	//----- nvinfo : EIATTR_CBANK_PARAM_SIZE
	.align		4
.L_45:
        /*0bb8*/ 	.byte	0x03, 0x19
        /*0bba*/ 	.short	0x0050


	//----- nvinfo : EIATTR_PARAM_CBANK
	.align		4
        /*0bbc*/ 	.byte	0x04, 0x0a
        /*0bbe*/ 	.short	(.L_47 - .L_46)
	.align		4
.L_46:
        /*0bc0*/ 	.word	index@(.nv.constant0.gluon_wgmma)
        /*0bc4*/ 	.short	0x0210
        /*0bc6*/ 	.short	0x0050


	//----- nvinfo : EIATTR_SW_WAR
	.align		4
.L_47:
        /*0bc8*/ 	.byte	0x04, 0x36
        /*0bca*/ 	.short	(.L_49 - .L_48)
.L_48:
        /*0bcc*/ 	.word	0x00000008
.L_49:


//--------------------- .nv.callgraph             --------------------------
	.section	.nv.callgraph,"",@"SHT_CUDA_CALLGRAPH"
	.align	4
	.sectionentsize	8
	.align		4
        /*0000*/ 	.word	0x00000000
	.align		4
        /*0004*/ 	.word	0xffffffff
	.align		4
        /*0008*/ 	.word	0x00000000
	.align		4
        /*000c*/ 	.word	0xfffffffe
	.align		4
        /*0010*/ 	.word	0x00000000
	.align		4
        /*0014*/ 	.word	0xfffffffd
	.align		4
        /*0018*/ 	.word	0x00000000
	.align		4
        /*001c*/ 	.word	0xfffffffc


//--------------------- .text.gluon_wgmma         --------------------------
	.section	.text.gluon_wgmma,"ax",@progbits
	.align	128
        .global         gluon_wgmma
        .type           gluon_wgmma,@function
        .size           gluon_wgmma,(.L_x_52 - gluon_wgmma)
        .other          gluon_wgmma,@"STO_CUDA_ENTRY STV_DEFAULT"
gluon_wgmma:
.text.gluon_wgmma:
[----:B------:R-:W1:Y:S01]  /*0000*/  LDC R1, c[0x0][0x28] ;  /* 0x00000a00ff017b82 */ /* 0x000e620000000800 */
[----:B------:R-:W2:Y:S07]  /*0010*/  S2R R20, SR_TID.X ;  /* 0x0000000000147919 */ /* 0x000eae0000002100 */
[----:B------:R-:W3:Y:S01]  /*0020*/  S2UR UR4, SR_CgaCtaId ;  /* 0x00000000000479c3 */ /* 0x000ee20000008800 */
[----:B------:R-:W-:Y:S01]  /*0030*/  UMOV UR8, 0x400 ;  /* 0x0000040000087882 */ /* 0x000fe20000000000 */
[----:B------:R-:W-:Y:S01]  /*0040*/  ULDC UR6, c[0x0][0xc] ;  /* 0x0000030000067ab9 */ /* 0x000fe20000000800 */
[----:B------:R-:W-:Y:S01]  /*0050*/  ULDC.64 UR48, c[0x0][0x250] ;  /* 0x0000940000307ab9 */ /* 0x000fe20000000a00 */
[----:B------:R-:W-:Y:S01]  /*0060*/  BSSY B0, `(.L_x_0) ;  /* 0x000001f000007945 */ /* 0x000fe20003800000 */
[----:B-1----:R-:W-:-:S03]  /*0070*/  VIADD R1, R1, 0xfffffe00 ;  /* 0xfffffe0001017836 */ /* 0x002fc60000000000 */
[----:B------:R-:W1:Y:S08]  /*0080*/  LDC R6, c[0x0][0x228] ;  /* 0x00008a00ff067b82 */ /* 0x000e700000000800 */
[----:B------:R-:W4:Y:S08]  /*0090*/  LDC R13, c[0x0][0x230] ;  /* 0x00008c00ff0d7b82 */ /* 0x000f300000000800 */
[----:B------:R-:W-:Y:S01]  /*00a0*/  S2UR UR51, SR_CTAID.Y ;  /* 0x00000000003379c3 */ /* 0x000fe20000002600 */
[----:B---3--:R-:W-:-:S03]  /*00b0*/  ULEA UR8, UR4, UR8, 0x18 ;  /* 0x0000000804087291 */ /* 0x008fc6000f8ec03f */
[----:B------:R-:W-:Y:S01]  /*00c0*/  ULDC UR4, c[0x0][0x10] ;  /* 0x0000040000047ab9 */ /* 0x000fe20000000800 */
[----:B--2---:R-:W-:-:S03]  /*00d0*/  LOP3.LUT R3, R20, 0x7f, RZ, 0xc0, !PT ;  /* 0x0000007f14037812 */ /* 0x004fc600078ec0ff */
[----:B------:R-:W2:Y:S01]  /*00e0*/  S2UR UR5, SR_CTAID.Z ;  /* 0x00000000000579c3 */ /* 0x000ea20000002700 */
[----:B-1----:R-:W-:Y:S01]  /*00f0*/  VIADD R6, R6, 0xffffffff ;  /* 0xffffffff06067836 */ /* 0x002fe20000000000 */
[C---:B------:R-:W-:Y:S02]  /*0100*/  ISETP.GE.U32.AND P0, PT, R3.reuse, 0x20, PT ;  /* 0x000000200300780c */ /* 0x040fe40003f06070 */
[C---:B------:R-:W-:Y:S02]  /*0110*/  ISETP.NE.U32.AND P2, PT, R3.reuse, RZ, PT ;  /* 0x000000ff0300720c */ /* 0x040fe40003f45070 */
[----:B------:R-:W-:Y:S02]  /*0120*/  LEA R12, R3, UR8, 0x2 ;  /* 0x00000008030c7c11 */ /* 0x000fe4000f8e10ff */
[----:B------:R-:W1:Y:S01]  /*0130*/  S2UR UR52, SR_CTAID.X ;  /* 0x00000000003479c3 */ /* 0x000e620000002500 */
[----:B----4-:R-:W-:-:S06]  /*0140*/  VIADD R8, R13, 0xffffffff ;  /* 0xffffffff0d087836 */ /* 0x010fcc0000000000 */
[----:B------:R3:W-:Y:S01]  /*0150*/  @!P0 STS [R12], RZ ;  /* 0x000000ff0c008388 */ /* 0x0007e20000000800 */
[----:B------:R-:W-:-:S03]  /*0160*/  NOP ;  /* 0x0000000000007918 */ /* 0x000fc60000000000 */
[----:B------:R3:W-:Y:S01]  /*0170*/  @!P2 STS [UR8+0x24], R6 ;  /* 0x00002406ff00a988 */ /* 0x0007e20008000808 */
[----:B--2---:R-:W-:-:S03]  /*0180*/  UIMAD UR4, UR5, UR4, UR51 ;  /* 0x00000004050472a4 */ /* 0x004fc6000f8e0233 */
[----:B------:R3:W-:Y:S01]  /*0190*/  @!P2 STS [UR8+0x20], R8 ;  /* 0x00002008ff00a988 */ /* 0x0007e20008000808 */
[----:B-1----:R-:W-:-:S04]  /*01a0*/  UIMAD UR4, UR4, UR6, UR52 ;  /* 0x00000006040472a4 */ /* 0x002fc8000f8e0234 */
[----:B------:R-:W-:-:S04]  /*01b0*/  UIMAD UR4, UR4, 0x180, URZ ;  /* 0x00000180040478a4 */ /* 0x000fc8000f8e023f */
[----:B------:R-:W-:-:S04]  /*01c0*/  UIADD3 UR16, UP0, UR4, UR48, URZ ;  /* 0x0000003004107290 */ /* 0x000fc8000ff1e03f */
[----:B------:R-:W-:Y:S01]  /*01d0*/  ULEA.HI.X.SX32 UR17, UR4, UR49, 0x1, UP0 ;  /* 0x0000003104117291 */ /* 0x000fe200080f0e3f */
[----:B---3--:R-:W-:Y:S11]  /*01e0*/  @P2 BRA `(.L_x_1) ;  /* 0x0000000000182947 */ /* 0x008ff60003800000 */
[----:B------:R-:W1:Y:S01]  /*01f0*/  LDS R0, [UR8+0x8] ;  /* 0x00000808ff007984 */ /* 0x000e620008000800 */
[----:B------:R-:W2:Y:S01]  /*0200*/  LDC.64 R10, c[0x0][0x210] ;  /* 0x00008400ff0a7b82 */ /* 0x000ea20000000a00 */
[----:B------:R-:W-:Y:S02]  /*0210*/  IMAD.MOV.U32 R5, RZ, RZ, 0x70 ;  /* 0x00000070ff057424 */ /* 0x000fe400078e00ff */
[----:B--2---:R2:W-:Y:S03]  /*0220*/  STS.64 [UR8], R10 ;  /* 0x0000000aff007988 */ /* 0x0045e60008000a08 */
[----:B-1----:R-:W-:-:S05]  /*0230*/  LOP3.LUT R0, R0, 0x10, R5, 0xd8, !PT ;  /* 0x0000001000007812 */ /* 0x002fca00078ed805 */
[----:B------:R2:W-:Y:S02]  /*0240*/  STS [UR8+0x8], R0 ;  /* 0x00000800ff007988 */ /* 0x0005e40008000808 */
.L_x_1:
[----:B------:R-:W-:Y:S05]  /*0250*/  BSYNC B0 ;  /* 0x0000000000007941 */ /* 0x000fea0003800000 */
.L_x_0:
[----:B------:R-:W-:Y:S04]  /*0260*/  BSSY B0, `(.L_x_2) ;  /* 0x000000a000007945 */ /* 0x000fe80003800000 */
[----:B------:R-:W-:Y:S05]  /*0270*/  @P2 BRA `(.L_x_3) ;  /* 0x0000000000202947 */ /* 0x000fea0003800000 */
[----:B--2---:R-:W1:Y:S01]  /*0280*/  LDS R0, [UR8+0x34] ;  /* 0x00003408ff007984 */ /* 0x004e620008000800 */
[----:B------:R-:W-:Y:S02]  /*0290*/  IMAD.MOV.U32 R5, RZ, RZ, 0x1f000000 ;  /* 0x1f000000ff057424 */ /* 0x000fe400078e00ff */
[----:B------:R-:W-:Y:S01]  /*02a0*/  @!P2 IMAD.MOV.U32 R2, RZ, RZ, 0xff ;  /* 0x000000ffff02a424 */ /* 0x000fe200078e00ff */
[----:B------:R-:W2:Y:S02]  /*02b0*/  @!P2 LDS R7, [UR8+0x38] ;  /* 0x00003808ff07a984 */ /* 0x000ea40008000800 */
[----:B-1----:R-:W-:Y:S02]  /*02c0*/  LOP3.LUT R0, R0, 0xff000000, R5, 0xb8, !PT ;  /* 0xff00000000007812 */ /* 0x002fe400078eb805 */
[----:B--2---:R-:W-:-:S03]  /*02d0*/  @!P2 LOP3.LUT R2, R7, 0xff, R2, 0xb8, !PT ;  /* 0x000000ff0702a812 */ /* 0x004fc600078eb802 */
[----:B------:R1:W-:Y:S04]  /*02e0*/  STS [UR8+0x34], R0 ;  /* 0x00003400ff007988 */ /* 0x0003e80008000808 */
[----:B------:R1:W-:Y:S02]  /*02f0*/  @!P2 STS [UR8+0x38], R2 ;  /* 0x00003802ff00a988 */ /* 0x0003e40008000808 */
.L_x_3:
[----:B------:R-:W-:Y:S05]  /*0300*/  BSYNC B0 ;  /* 0x0000000000007941 */ /* 0x000fea0003800000 */
.L_x_2:
[----:B------:R-:W-:Y:S04]  /*0310*/  BSSY B0, `(.L_x_4) ;  /* 0x000000e000007945 */ /* 0x000fe80003800000 */
[----:B------:R-:W-:Y:S05]  /*0320*/  @P2 BRA `(.L_x_5) ;  /* 0x0000000000302947 */ /* 0x000fea0003800000 */
[----:B-1----:R-:W1:Y:S01]  /*0330*/  LDS R2, [UR8+0x34] ;  /* 0x00003408ff027984 */ /* 0x002e620008000800 */
[----:B------:R-:W3:Y:S03]  /*0340*/  LDC.64 R4, c[0x0][0x238] ;  /* 0x00008e00ff047b82 */ /* 0x000ee60000000a00 */
[----:B--2---:R-:W2:Y:S01]  /*0350*/  LDS R0, [UR8+0x1c] ;  /* 0x00001c08ff007984 */ /* 0x004ea20008000800 */
[C---:B---3--:R-:W-:Y:S01]  /*0360*/  SHF.L.U64.HI R5, R4.reuse, 0x1, R5 ;  /* 0x0000000104057819 */ /* 0x048fe20000010205 */
[----:B------:R-:W-:-:S03]  /*0370*/  IMAD.SHL.U32 R4, R4, 0x2, RZ ;  /* 0x0000000204047824 */ /* 0x000fc600078e00ff */
[--C-:B------:R-:W-:Y:S02]  /*0380*/  SHF.R.U32.HI R7, RZ, 0x4, R5.reuse ;  /* 0x00000004ff077819 */ /* 0x100fe40000011605 */
[----:B------:R-:W-:-:S05]  /*0390*/  SHF.R.U64 R4, R4, 0x4, R5 ;  /* 0x0000000404047819 */ /* 0x000fca0000001205 */
[----:B------:R3:W-:Y:S01]  /*03a0*/  STS [UR8+0xc], R4 ;  /* 0x00000c04ff007988 */ /* 0x0007e20008000808 */
[----:B-1----:R-:W-:Y:S02]  /*03b0*/  LOP3.LUT R2, R2, 0x7, RZ, 0xb8, !PT ;  /* 0x0000000702027812 */ /* 0x002fe400078eb8ff */
[----:B--2---:R-:W-:-:S03]  /*03c0*/  LOP3.LUT R0, R0, 0xf, R7, 0xb8, !PT ;  /* 0x0000000f00007812 */ /* 0x004fc600078eb807 */
[----:B------:R3:W-:Y:S04]  /*03d0*/  STS [UR8+0x34], R2 ;  /* 0x00003402ff007988 */ /* 0x0007e80008000808 */
[----:B------:R3:W-:Y:S02]  /*03e0*/  STS [UR8+0x1c], R0 ;  /* 0x00001c00ff007988 */ /* 0x0007e40008000808 */
.L_x_5:
[----:B------:R-:W-:Y:S05]  /*03f0*/  BSYNC B0 ;  /* 0x0000000000007941 */ /* 0x000fea0003800000 */
.L_x_4:
[----:B------:R-:W-:Y:S04]  /*0400*/  BSSY B1, `(.L_x_6) ;  /* 0x000001b000017945 */ /* 0x000fe80003800000 */
[----:B------:R-:W-:Y:S01]  /*0410*/  BSSY B0, `(.L_x_7) ;  /* 0x0000016000007945 */ /* 0x000fe20003800000 */
[----:B-123--:R-:W-:-:S03]  /*0420*/  IMAD.MOV.U32 R0, RZ, RZ, RZ ;  /* 0x000000ffff007224 */ /* 0x00efc600078e00ff */
[----:B------:R-:W-:Y:S05]  /*0430*/  @P2 BRA `(.L_x_8) ;  /* 0x0000000000202947 */ /* 0x000fea0003800000 */
[----:B------:R-:W1:Y:S02]  /*0440*/  LDS R2, [UR8+0x34] ;  /* 0x00003408ff027984 */ /* 0x000e640008000800 */
[----:B-1----:R-:W-:-:S05]  /*0450*/  LOP3.LUT R2, R2, 0x38, RZ, 0xb8, !PT ;  /* 0x0000003802027812 */ /* 0x002fca00078eb8ff */
[----:B------:R1:W-:Y:S01]  /*0460*/  STS [UR8+0x34], R2 ;  /* 0x00003402ff007988 */ /* 0x0003e20008000808 */
[----:B------:R-:W-:Y:S05]  /*0470*/  @P2 BRA `(.L_x_9) ;  /* 0x0000000000202947 */ /* 0x000fea0003800000 */
[----:B-1----:R-:W1:Y:S01]  /*0480*/  LDS R2, [UR8+0x8] ;  /* 0x00000808ff027984 */ /* 0x002e620008000800 */
[----:B------:R-:W-:-:S05]  /*0490*/  IMAD.MOV.U32 R5, RZ, RZ, 0x780 ;  /* 0x00000780ff057424 */ /* 0x000fca00078e00ff */
[----:B-1----:R-:W-:-:S05]  /*04a0*/  LOP3.LUT R2, R2, 0x500, R5, 0xd8, !PT ;  /* 0x0000050002027812 */ /* 0x002fca00078ed805 */
[----:B------:R1:W-:Y:S02]  /*04b0*/  STS [UR8+0x8], R2 ;  /* 0x00000802ff007988 */ /* 0x0003e40008000808 */
.L_x_8:
[----:B------:R-:W-:Y:S05]  /*04c0*/  @P2 BRA `(.L_x_10) ;  /* 0x0000000000282947 */ /* 0x000fea0003800000 */
[----:B-1----:R-:W1:Y:S02]  /*04d0*/  LDS R2, [UR8+0x8] ;  /* 0x00000808ff027984 */ /* 0x002e640008000800 */
[----:B-1----:R-:W-:-:S05]  /*04e0*/  LOP3.LUT R2, R2, 0x1800, RZ, 0xb8, !PT ;  /* 0x0000180002027812 */ /* 0x002fca00078eb8ff */
[----:B------:R2:W-:Y:S02]  /*04f0*/  STS [UR8+0x8], R2 ;  /* 0x00000802ff007988 */ /* 0x0005e40008000808 */
.L_x_9:
[----:B------:R-:W-:Y:S05]  /*0500*/  @P2 BREAK B0 ;  /* 0x0000000000002942 */ /* 0x000fea0003800000 */
[----:B------:R-:W-:Y:S05]  /*0510*/  @P2 BRA `(.L_x_11) ;  /* 0x0000000000242947 */ /* 0x000fea0003800000 */
[----:B------:R-:W3:Y:S01]  /*0520*/  LDS R5, [UR8+0x8] ;  /* 0x00000808ff057984 */ /* 0x000ee20008000800 */
[----:B-12---:R-:W-:-:S05]  /*0530*/  IMAD.MOV.U32 R2, RZ, RZ, 0x6000 ;  /* 0x00006000ff027424 */ /* 0x006fca00078e00ff */
[----:B---3--:R-:W-:-:S04]  /*0540*/  LOP3.LUT R2, R5, 0x4000, R2, 0xd8, !PT ;  /* 0x0000400005027812 */ /* 0x008fc800078ed802 */
[----:B------:R-:W-:-:S05]  /*0550*/  LOP3.LUT R2, R2, 0x400000, RZ, 0xb8, !PT ;  /* 0x0040000002027812 */ /* 0x000fca00078eb8ff */
[----:B------:R2:W-:Y:S02]  /*0560*/  STS [UR8+0x8], R2 ;  /* 0x00000802ff007988 */ /* 0x0005e40008000808 */
.L_x_10:
[----:B------:R-:W-:Y:S05]  /*0570*/  BSYNC B0 ;  /* 0x0000000000007941 */ /* 0x000fea0003800000 */
.L_x_7:
[----:B-12---:R-:W1:Y:S02]  /*0580*/  @!P2 LDS R2, [UR8+0x8] ;  /* 0x00000808ff02a984 */ /* 0x006e640008000800 */
[----:B-1----:R-:W-:-:S05]  /*0590*/  @!P2 LOP3.LUT R2, R2, 0x8000, RZ, 0xb8, !PT ;  /* 0x000080000202a812 */ /* 0x002fca00078eb8ff */
[----:B------:R3:W-:Y:S02]  /*05a0*/  @!P2 STS [UR8+0x8], R2 ;  /* 0x00000802ff00a988 */ /* 0x0007e40008000808 */
.L_x_11:
[----:B------:R-:W-:Y:S05]  /*05b0*/  BSYNC B1 ;  /* 0x0000000000017941 */ /* 0x000fea0003800000 */
.L_x_6:
[----:B------:R-:W-:Y:S05]  /*05c0*/  WARPSYNC.ALL ;  /* 0x0000000000007948 */ /* 0x000fea0003800000 */
[----:B------:R-:W-:Y:S05]  /*05d0*/  @P0 BRA `(.L_x_12) ;  /* 0x0000000000280947 */ /* 0x000fea0003800000 */
[----:B-123--:R-:W1:Y:S01]  /*05e0*/  S2R R2, SR_LANEID ;  /* 0x0000000000027919 */ /* 0x00ee620000000000 */
[----:B------:R-:W-:Y:S05]  /*05f0*/  WARPSYNC.ALL ;  /* 0x0000000000007948 */ /* 0x000fea0003800000 */
[----:B-1----:R-:W-:-:S05]  /*0600*/  IMAD.SHL.U32 R2, R2, 0x4, RZ ;  /* 0x0000000402027824 */ /* 0x002fca00078e00ff */
[----:B------:R-:W1:Y:S01]  /*0610*/  LDS R7, [R2+UR8] ;  /* 0x0000000802077984 */ /* 0x000e620008000800 */
[----:B------:R-:W-:-:S05]  /*0620*/  IADD3 R4, P1, R2, UR16, RZ ;  /* 0x0000001002047c10 */ /* 0x000fca000ff3e0ff */
[----:B------:R-:W-:-:S05]  /*0630*/  IMAD.X R5, RZ, RZ, UR17, P1 ;  /* 0x00000011ff057e24 */ /* 0x000fca00088e06ff */
[----:B-1----:R4:W5:Y:S01]  /*0640*/  ATOMG.E.EXCH.STRONG.GPU PT, RZ, [R4], R7 ;  /* 0x0000000704ff73a8 */ /* 0x00296200041ee100 */
[----:B------:R-:W-:-:S04]  /*0650*/  DEPBAR {5,4,3,2,1,0} ;  /* 0x0000003f0000791a */ /* 0x000fc80000000000 */
[----:B------:R4:W-:Y:S01]  /*0660*/  UTMACCTL.IV [UR16] ;  /* 0x00000000100079b9 */ /* 0x0009e20008000000 */
[----:B------:R-:W-:Y:S01]  /*0670*/  NOP ;  /* 0x0000000000007918 */ /* 0x000fe20000000000 */
.L_x_12:
[----:B------:R-:W-:Y:S05]  /*0680*/  @P0 BRA `(.L_x_13) ;  /* 0x00000000000c0947 */ /* 0x000fea0003800000 */
[----:B------:R0:W-:Y:S01]  /*0690*/  UTMACMDFLUSH ;  /* 0x00000000000079b7 */ /* 0x0001e20000000000 */
[----:B------:R-:W-:Y:S05]  /*06a0*/  @P0 BRA `(.L_x_13) ;  /* 0x0000000000040947 */ /* 0x000fea0003800000 */
[----:B------:R-:W-:-:S04]  /*06b0*/  DEPBAR.LE SB0, 0x0 ;  /* 0x000080000000791a */ /* 0x000fc80000000000 */
.L_x_13:
[----:B------:R-:W-:Y:S05]  /*06c0*/  WARPSYNC.ALL ;  /* 0x0000000000007948 */ /* 0x000fea0003800000 */
[----:B-----5:R-:W-:Y:S06]  /*06d0*/  BAR.SYNC.DEFER_BLOCKING 0x0 ;  /* 0x0000000000007b1d */ /* 0x020fec0000010000 */
[----:B------:R-:W-:Y:S02]  /*06e0*/  BSSY B1, `(.L_x_14) ;  /* 0x000000b000017945 */ /* 0x000fe40003800000 */
[----:B------:R-:W-:Y:S06]  /*06f0*/  BAR.SYNC.DEFER_BLOCKING 0x0 ;  /* 0x0000000000007b1d */ /* 0x000fec0000010000 */
[----:B------:R1:W-:Y:S01]  /*0700*/  @!P0 STS [R12], RZ ;  /* 0x000000ff0c008388 */ /* 0x0003e20000000800 */
[----:B------:R-:W-:Y:S01]  /*0710*/  NOP ;  /* 0x0000000000007918 */ /* 0x000fe20000000000 */
[----:B------:R-:W-:Y:S05]  /*0720*/  @P2 BRA `(.L_x_15) ;  /* 0x0000000000182947 */ /* 0x000fea0003800000 */
[----:B-123--:R-:W1:Y:S01]  /*0730*/  LDS R2, [UR8+0x8] ;  /* 0x00000808ff027984 */ /* 0x00ee620008000800 */
[----:B------:R-:W2:Y:S01]  /*0740*/  LDC.64 R10, c[0x0][0x218] ;  /* 0x00008600ff0a7b82 */ /* 0x000ea20000000a00 */
[----:B----4-:R-:W-:Y:S02]  /*0750*/  IMAD.MOV.U32 R5, RZ, RZ, 0x70 ;  /* 0x00000070ff057424 */ /* 0x010fe400078e00ff */
[----:B--2---:R2:W-:Y:S03]  /*0760*/  STS.64 [UR8], R10 ;  /* 0x0000000aff007988 */ /* 0x0045e60008000a08 */
[----:B-1----:R-:W-:-:S05]  /*0770*/  LOP3.LUT R2, R2, 0x10, R5, 0xd8, !PT ;  /* 0x0000001002027812 */ /* 0x002fca00078ed805 */
[----:B------:R2:W-:Y:S02]  /*0780*/  STS [UR8+0x8], R2 ;  /* 0x00000802ff007988 */ /* 0x0005e40008000808 */
.L_x_15:
[----:B----4-:R-:W-:Y:S05]  /*0790*/  BSYNC B1 ;  /* 0x0000000000017941 */ /* 0x010fea0003800000 */
.L_x_14:
[----:B------:R-:W-:Y:S04]  /*07a0*/  BSSY B2, `(.L_x_16) ;  /* 0x000000f000027945 */ /* 0x000fe80003800000 */
[----:B------:R-:W-:Y:S04]  /*07b0*/  BSSY B1, `(.L_x_17) ;  /* 0x000000c000017945 */ /* 0x000fe80003800000 */
[----:B------:R-:W-:Y:S05]  /*07c0*/  @P2 BRA `(.L_x_18) ;  /* 0x0000000000282947 */ /* 0x000fea0003800000 */
[----:B-123--:R-:W1:Y:S01]  /*07d0*/  LDS R2, [UR8+0x34] ;  /* 0x00003408ff027984 */ /* 0x00ee620008000800 */
[----:B------:R-:W-:Y:S01]  /*07e0*/  IMAD.MOV.U32 R5, RZ, RZ, 0x1f000000 ;  /* 0x1f000000ff057424 */ /* 0x000fe200078e00ff */
[----:B------:R-:W-:Y:S05]  /*07f0*/  @P2 BREAK B1 ;  /* 0x0000000000012942 */ /* 0x000fea0003800000 */
[----:B-1----:R-:W-:-:S05]  /*0800*/  LOP3.LUT R2, R2, 0xff000000, R5, 0xb8, !PT ;  /* 0xff00000002027812 */ /* 0x002fca00078eb805 */
[----:B------:R1:W-:Y:S01]  /*0810*/  STS [UR8+0x34], R2 ;  /* 0x00003402ff007988 */ /* 0x0003e20008000808 */
[----:B------:R-:W-:Y:S05]  /*0820*/  @P2 BRA `(.L_x_19) ;  /* 0x0000000000182947 */ /* 0x000fea0003800000 */
[----:B------:R-:W2:Y:S01]  /*0830*/  LDS R5, [UR8+0x38] ;  /* 0x00003808ff057984 */ /* 0x000ea20008000800 */
[----:B-1----:R-:W-:-:S05]  /*0840*/  IMAD.MOV.U32 R2, RZ, RZ, 0x7f ;  /* 0x0000007fff027424 */ /* 0x002fca00078e00ff */
[----:B--2---:R-:W-:-:S05]  /*0850*/  LOP3.LUT R2, R5, 0xff, R2, 0xb8, !PT ;  /* 0x000000ff05027812 */ /* 0x004fca00078eb802 */
[----:B------:R4:W-:Y:S02]  /*0860*/  STS [UR8+0x38], R2 ;  /* 0x00003802ff007988 */ /* 0x0009e40008000808 */
.L_x_18:
[----:B------:R-:W-:Y:S05]  /*0870*/  BSYNC B1 ;  /* 0x0000000000017941 */ /* 0x000fea0003800000 */
.L_x_17:
[----:B------:R1:W-:Y:S02]  /*0880*/  @!P2 STS [UR8+0x20], R8 ;  /* 0x00002008ff00a988 */ /* 0x0003e40008000808 */
.L_x_19:
[----:B------:R-:W-:Y:S05]  /*0890*/  BSYNC B2 ;  /* 0x0000000000027941 */ /* 0x000fea0003800000 */
.L_x_16:
[----:B------:R-:W-:Y:S05]  /*08a0*/  WARPSYNC.ALL ;  /* 0x0000000000007948 */ /* 0x000fea0003800000 */
[----:B-1234-:R-:W1:Y:S01]  /*08b0*/  LDC R2, c[0x0][0x22c] ;  /* 0x00008b00ff027b82 */ /* 0x01ee620000000800 */
[----:B------:R-:W-:Y:S01]  /*08c0*/  BSSY B2, `(.L_x_20) ;  /* 0x0000010000027945 */ /* 0x000fe20003800000 */
[----:B-1----:R-:W-:-:S05]  /*08d0*/  VIADD R2, R2, 0xffffffff ;  /* 0xffffffff02027836 */ /* 0x002fca0000000000 */
[----:B------:R1:W-:Y:S01]  /*08e0*/  @!P2 STS [UR8+0x24], R2 ;  /* 0x00002402ff00a988 */ /* 0x0003e20008000808 */
[----:B------:R-:W-:Y:S05]  /*08f0*/  @P2 BRA `(.L_x_21) ;  /* 0x0000000000302947 */ /* 0x000fea0003800000 */
[----:B------:R-:W2:Y:S01]  /*0900*/  LDS R5, [UR8+0x34] ;  /* 0x00003408ff057984 */ /* 0x000ea20008000800 */
[----:B------:R-:W3:Y:S03]  /*0910*/  LDC.64 R10, c[0x0][0x240] ;  /* 0x00009000ff0a7b82 */ /* 0x000ee60000000a00 */
[----:B------:R-:W4:Y:S01]  /*0920*/  LDS R4, [UR8+0x1c] ;  /* 0x00001c08ff047984 */ /* 0x000f220008000800 */
[C---:B---3--:R-:W-:Y:S01]  /*0930*/  SHF.L.U64.HI R8, R10.reuse, 0x1, R11 ;  /* 0x000000010a087819 */ /* 0x048fe2000001020b */
[----:B------:R-:W-:-:S03]  /*0940*/  IMAD.SHL.U32 R7, R10, 0x2, RZ ;  /* 0x000000020a077824 */ /* 0x000fc600078e00ff */
[--C-:B------:R-:W-:Y:S02]  /*0950*/  SHF.R.U32.HI R9, RZ, 0x4, R8.reuse ;  /* 0x00000004ff097819 */ /* 0x100fe40000011608 */
[----:B------:R-:W-:-:S05]  /*0960*/  SHF.R.U64 R7, R7, 0x4, R8 ;  /* 0x0000000407077819 */ /* 0x000fca0000001208 */
[----:B------:R3:W-:Y:S01]  /*0970*/  STS [UR8+0xc], R7 ;  /* 0x00000c07ff007988 */ /* 0x0007e20008000808 */
[----:B--2---:R-:W-:Y:S02]  /*0980*/  LOP3.LUT R5, R5, 0x7, RZ, 0xb8, !PT ;  /* 0x0000000705057812 */ /* 0x004fe400078eb8ff */
[----:B----4-:R-:W-:-:S03]  /*0990*/  LOP3.LUT R4, R4, 0xf, R9, 0xb8, !PT ;  /* 0x0000000f04047812 */ /* 0x010fc600078eb809 */
[----:B------:R3:W-:Y:S04]  /*09a0*/  STS [UR8+0x34], R5 ;  /* 0x00003405ff007988 */ /* 0x0007e80008000808 */
[----:B------:R3:W-:Y:S02]  /*09b0*/  STS [UR8+0x1c], R4 ;  /* 0x00001c04ff007988 */ /* 0x0007e40008000808 */
.L_x_21:
[----:B------:R-:W-:Y:S05]  /*09c0*/  BSYNC B2 ;  /* 0x0000000000027941 */ /* 0x000fea0003800000 */
.L_x_20:
[----:B------:R-:W-:Y:S04]  /*09d0*/  BSSY B3, `(.L_x_22) ;  /* 0x000001a000037945 */ /* 0x000fe80003800000 */
[----:B------:R-:W-:Y:S04]  /*09e0*/  BSSY B2, `(.L_x_23) ;  /* 0x0000015000027945 */ /* 0x000fe80003800000 */
[----:B------:R-:W-:Y:S05]  /*09f0*/  @P2 BRA `(.L_x_24) ;  /* 0x0000000000202947 */ /* 0x000fea0003800000 */
[----:B---3--:R-:W2:Y:S02]  /*0a00*/  LDS R4, [UR8+0x34] ;  /* 0x00003408ff047984 */ /* 0x008ea40008000800 */
[----:B--2---:R-:W-:-:S05]  /*0a10*/  LOP3.LUT R4, R4, 0x38, RZ, 0xb8, !PT ;  /* 0x0000003804047812 */ /* 0x004fca00078eb8ff */
[----:B------:R2:W-:Y:S01]  /*0a20*/  STS [UR8+0x34], R4 ;  /* 0x00003404ff007988 */ /* 0x0005e20008000808 */
[----:B------:R-:W-:Y:S05]  /*0a30*/  @P2 BRA `(.L_x_25) ;  /* 0x0000000000202947 */ /* 0x000fea0003800000 */
[----:B--2---:R-:W2:Y:S01]  /*0a40*/  LDS R4, [UR8+0x8] ;  /* 0x00000808ff047984 */ /* 0x004ea20008000800 */
[----:B------:R-:W-:-:S05]  /*0a50*/  IMAD.MOV.U32 R5, RZ, RZ, 0x780 ;  /* 0x00000780ff057424 */ /* 0x000fca00078e00ff */
[----:B--2---:R-:W-:-:S05]  /*0a60*/  LOP3.LUT R4, R4, 0x500, R5, 0xd8, !PT ;  /* 0x0000050004047812 */ /* 0x004fca00078ed805 */
[----:B------:R2:W-:Y:S02]  /*0a70*/  STS [UR8+0x8], R4 ;  /* 0x00000804ff007988 */ /* 0x0005e40008000808 */
.L_x_24:
[----:B------:R-:W-:Y:S05]  /*0a80*/  @P2 BRA `(.L_x_26) ;  /* 0x0000000000282947 */ /* 0x000fea0003800000 */
[----:B--23--:R-:W2:Y:S02]  /*0a90*/  LDS R4, [UR8+0x8] ;  /* 0x00000808ff047984 */ /* 0x00cea40008000800 */
[----:B--2---:R-:W-:-:S05]  /*0aa0*/  LOP3.LUT R4, R4, 0x1800, RZ, 0xb8, !PT ;  /* 0x0000180004047812 */ /* 0x004fca00078eb8ff */
[----:B------:R3:W-:Y:S02]  /*0ab0*/  STS [UR8+0x8], R4 ;  /* 0x00000804ff007988 */ /* 0x0007e40008000808 */
.L_x_25:
[----:B------:R-:W-:Y:S05]  /*0ac0*/  @P2 BREAK B2 ;  /* 0x0000000000022942 */ /* 0x000fea0003800000 */
[----:B------:R-:W-:Y:S05]  /*0ad0*/  @P2 BRA `(.L_x_27) ;  /* 0x0000000000242947 */ /* 0x000fea0003800000 */
[----:B--23--:R-:W2:Y:S01]  /*0ae0*/  LDS R4, [UR8+0x8] ;  /* 0x00000808ff047984 */ /* 0x00cea20008000800 */
[----:B------:R-:W-:-:S05]  /*0af0*/  IMAD.MOV.U32 R5, RZ, RZ, 0x6000 ;  /* 0x00006000ff057424 */ /* 0x000fca00078e00ff */
[----:B--2---:R-:W-:-:S04]  /*0b00*/  LOP3.LUT R4, R4, 0x4000, R5, 0xd8, !PT ;  /* 0x0000400004047812 */ /* 0x004fc800078ed805 */
[----:B------:R-:W-:-:S05]  /*0b10*/  LOP3.LUT R4, R4, 0x400000, RZ, 0xb8, !PT ;  /* 0x0040000004047812 */ /* 0x000fca00078eb8ff */
[----:B------:R4:W-:Y:S02]  /*0b20*/  STS [UR8+0x8], R4 ;  /* 0x00000804ff007988 */ /* 0x0009e40008000808 */
.L_x_26:
[----:B------:R-:W-:Y:S05]  /*0b30*/  BSYNC B2 ;  /* 0x0000000000027941 */ /* 0x000fea0003800000 */
.L_x_23:
[----:B--234-:R-:W2:Y:S02]  /*0b40*/  @!P2 LDS R4, [UR8+0x8] ;  /* 0x00000808ff04a984 */ /* 0x01cea40008000800 */
[----:B--2---:R-:W-:-:S05]  /*0b50*/  @!P2 LOP3.LUT R4, R4, 0x8000, RZ, 0xb8, !PT ;  /* 0x000080000404a812 */ /* 0x004fca00078eb8ff */
[----:B------:R4:W-:Y:S02]  /*0b60*/  @!P2 STS [UR8+0x8], R4 ;  /* 0x00000804ff00a988 */ /* 0x0009e40008000808 */
.L_x_27:
[----:B------:R-:W-:Y:S05]  /*0b70*/  BSYNC B3 ;  /* 0x0000000000037941 */ /* 0x000fea0003800000 */
.L_x_22:
[----:B------:R-:W-:Y:S05]  /*0b80*/  WARPSYNC.ALL ;  /* 0x0000000000007948 */ /* 0x000fea0003800000 */
[----:B------:R-:W-:-:S04]  /*0b90*/  UIADD3 UR19, UR4, 0x80, URZ ;  /* 0x0000008004137890 */ /* 0x000fc8000fffe03f */
[----:B------:R-:W-:-:S04]  /*0ba0*/  UIADD3 UR18, UP0, UR19, UR48, URZ ;  /* 0x0000003013127290 */ /* 0x000fc8000ff1e03f */
[----:B------:R-:W-:Y:S01]  /*0bb0*/  ULEA.HI.X.SX32 UR19, UR19, UR49, 0x1, UP0 ;  /* 0x0000003113137291 */ /* 0x000fe200080f0e3f */
[----:B------:R-:W-:Y:S11]  /*0bc0*/  @P0 BRA `(.L_x_28) ;  /* 0x0000000000280947 */ /* 0x000ff60003800000 */
[----:B--234-:R-:W2:Y:S01]  /*0bd0*/  S2R R4, SR_LANEID ;  /* 0x0000000000047919 */ /* 0x01cea20000000000 */
[----:B------:R-:W-:Y:S05]  /*0be0*/  WARPSYNC.ALL ;  /* 0x0000000000007948 */ /* 0x000fea0003800000 */
[----:B--2---:R-:W-:-:S05]  /*0bf0*/  IMAD.SHL.U32 R8, R4, 0x4, RZ ;  /* 0x0000000404087824 */ /* 0x004fca00078e00ff */
[----:B------:R-:W2:Y:S01]  /*0c00*/  LDS R7, [R8+UR8] ;  /* 0x0000000808077984 */ /* 0x000ea20008000800 */
[----:B------:R-:W-:-:S05]  /*0c10*/  IADD3 R4, P1, R8, UR18, RZ ;  /* 0x0000001208047c10 */ /* 0x000fca000ff3e0ff */
[----:B------:R-:W-:-:S05]  /*0c20*/  IMAD.X R5, RZ, RZ, UR19, P1 ;  /* 0x00000013ff057e24 */ /* 0x000fca00088e06ff */
[----:B--2---:R2:W5:Y:S01]  /*0c30*/  ATOMG.E.EXCH.STRONG.GPU PT, RZ, [R4], R7 ;  /* 0x0000000704ff73a8 */ /* 0x00456200041ee100 */
[----:B------:R-:W-:-:S04]  /*0c40*/  DEPBAR {5,4,3,2,1,0} ;  /* 0x0000003f0000791a */ /* 0x000fc80000000000 */
[----:B------:R2:W-:Y:S01]  /*0c50*/  UTMACCTL.IV [UR18] ;  /* 0x00000000120079b9 */ /* 0x0005e20008000000 */
[----:B------:R-:W-:Y:S01]  /*0c60*/  NOP ;  /* 0x0000000000007918 */ /* 0x000fe20000000000 */
.L_x_28:
[----:B------:R-:W-:Y:S05]  /*0c70*/  @P0 BRA `(.L_x_29) ;  /* 0x00000000000c0947 */ /* 0x000fea0003800000 */
[----:B------:R0:W-:Y:S01]  /*0c80*/  UTMACMDFLUSH ;  /* 0x00000000000079b7 */ /* 0x0001e20000000000 */
[----:B------:R-:W-:Y:S05]  /*0c90*/  @P0 BRA `(.L_x_29) ;  /* 0x0000000000040947 */ /* 0x000fea0003800000 */
[----:B------:R-:W-:-:S04]  /*0ca0*/  DEPBAR.LE SB0, 0x0 ;  /* 0x000080000000791a */ /* 0x000fc80000000000 */
.L_x_29:
[----:B------:R-:W-:Y:S05]  /*0cb0*/  WARPSYNC.ALL ;  /* 0x0000000000007948 */ /* 0x000fea0003800000 */
[----:B-----5:R-:W-:Y:S06]  /*0cc0*/  BAR.SYNC.DEFER_BLOCKING 0x0 ;  /* 0x0000000000007b1d */ /* 0x020fec0000010000 */
[----:B------:R-:W-:Y:S02]  /*0cd0*/  BSSY B3, `(.L_x_30) ;  /* 0x000000b000037945 */ /* 0x000fe40003800000 */
[----:B------:R-:W-:Y:S06]  /*0ce0*/  BAR.SYNC.DEFER_BLOCKING 0x0 ;  /* 0x0000000000007b1d */ /* 0x000fec0000010000 */
[----:B------:R1:W-:Y:S01]  /*0cf0*/  @!P0 STS [R12], RZ ;  /* 0x000000ff0c008388 */ /* 0x0003e20000000800 */
[----:B------:R-:W-:Y:S01]  /*0d00*/  NOP ;  /* 0x0000000000007918 */ /* 0x000fe20000000000 */
[----:B------:R-:W-:Y:S05]  /*0d10*/  @P2 BRA `(.L_x_31) ;  /* 0x0000000000182947 */ /* 0x000fea0003800000 */
[----:B--234-:R-:W2:Y:S01]  /*0d20*/  LDS R4, [UR8+0x8] ;  /* 0x00000808ff047984 */ /* 0x01cea20008000800 */
[----:B------:R-:W3:Y:S01]  /*0d30*/  LDC.64 R8, c[0x0][0x220] ;  /* 0x00008800ff087b82 */ /* 0x000ee20000000a00 */
[----:B------:R-:W-:Y:S02]  /*0d40*/  IMAD.MOV.U32 R5, RZ, RZ, 0x70 ;  /* 0x00000070ff057424 */ /* 0x000fe400078e00ff */
[----:B---3--:R3:W-:Y:S03]  /*0d50*/  STS.64 [UR8], R8 ;  /* 0x00000008ff007988 */ /* 0x0087e60008000a08 */
[----:B--2---:R-:W-:-:S05]  /*0d60*/  LOP3.LUT R4, R4, 0x10, R5, 0xd8, !PT ;  /* 0x0000001004047812 */ /* 0x004fca00078ed805 */
[----:B------:R3:W-:Y:S02]  /*0d70*/  STS [UR8+0x8], R4 ;  /* 0x00000804ff007988 */ /* 0x0007e40008000808 */
.L_x_31:
[----:B--2---:R-:W-:Y:S05]  /*0d80*/  BSYNC B3 ;  /* 0x0000000000037941 */ /* 0x004fea0003800000 */
.L_x_30:
[----:B------:R-:W-:Y:S04]  /*0d90*/  BSSY B4, `(.L_x_32) ;  /* 0x0000011000047945 */ /* 0x000fe80003800000 */
[----:B------:R-:W-:Y:S04]  /*0da0*/  BSSY B3, `(.L_x_33) ;  /* 0x000000e000037945 */ /* 0x000fe80003800000 */
[----:B------:R-:W-:Y:S05]  /*0db0*/  @P2 BRA `(.L_x_34) ;  /* 0x0000000000242947 */ /* 0x000fea0003800000 */
[----:B---34-:R-:W2:Y:S01]  /*0dc0*/  LDS R4, [UR8+0x34] ;  /* 0x00003408ff047984 */ /* 0x018ea20008000800 */
[----:B------:R-:W-:-:S05]  /*0dd0*/  IMAD.MOV.U32 R5, RZ, RZ, 0x3f000000 ;  /* 0x3f000000ff057424 */ /* 0x000fca00078e00ff */
[----:B--2---:R-:W-:-:S05]  /*0de0*/  LOP3.LUT R4, R4, 0xff000000, R5, 0xb8, !PT ;  /* 0xff00000004047812 */ /* 0x004fca00078eb805 */
[----:B------:R2:W-:Y:S01]  /*0df0*/  STS [UR8+0x34], R4 ;  /* 0x00003404ff007988 */ /* 0x0005e20008000808 */
[----:B------:R-:W-:Y:S05]  /*0e00*/  @P2 BRA `(.L_x_35) ;  /* 0x00000000001c2947 */ /* 0x000fea0003800000 */
[----:B--2---:R-:W2:Y:S01]  /*0e10*/  LDS R4, [UR8+0x38] ;  /* 0x00003808ff047984 */ /* 0x004ea20008000800 */
[----:B------:R-:W-:-:S05]  /*0e20*/  IMAD.MOV.U32 R5, RZ, RZ, 0xff ;  /* 0x000000ffff057424 */ /* 0x000fca00078e00ff */
[----:B--2---:R-:W-:-:S05]  /*0e30*/  LOP3.LUT R4, R4, 0xff, R5, 0xb8, !PT ;  /* 0x000000ff04047812 */ /* 0x004fca00078eb805 */
[----:B------:R2:W-:Y:S02]  /*0e40*/  STS [UR8+0x38], R4 ;  /* 0x00003804ff007988 */ /* 0x0005e40008000808 */
.L_x_34:
[----:B------:R-:W-:Y:S05]  /*0e50*/  @P2 BREAK B3 ;  /* 0x0000000000032942 */ /* 0x000fea0003800000 */
[----:B------:R-:W-:Y:S05]  /*0e60*/  @P2 BRA `(.L_x_36) ;  /* 0x00000000000c2947 */ /* 0x000fea0003800000 */
[----:B------:R1:W-:Y:S02]  /*0e70*/  STS [UR8+0x20], R2 ;  /* 0x00002002ff007988 */ /* 0x0003e40008000808 */
.L_x_35:
[----:B------:R-:W-:Y:S05]  /*0e80*/  BSYNC B3 ;  /* 0x0000000000037941 */ /* 0x000fea0003800000 */
.L_x_33:
[----:B------:R1:W-:Y:S02]  /*0e90*/  @!P2 STS [UR8+0x24], R6 ;  /* 0x00002406ff00a988 */ /* 0x0003e40008000808 */
.L_x_36:
[----:B------:R-:W-:Y:S05]  /*0ea0*/  BSYNC B4 ;  /* 0x0000000000047941 */ /* 0x000fea0003800000 */
.L_x_32:
[----:B------:R-:W-:Y:S05]  /*0eb0*/  WARPSYNC.ALL ;  /* 0x0000000000007948 */ /* 0x000fea0003800000 */
[----:B------:R-:W-:Y:S04]  /*0ec0*/  BSSY B4, `(.L_x_37) ;  /* 0x000000e000047945 */ /* 0x000fe80003800000 */
[----:B------:R-:W-:Y:S05]  /*0ed0*/  @P2 BRA `(.L_x_38) ;  /* 0x0000000000302947 */ /* 0x000fea0003800000 */
[----:B--234-:R-:W2:Y:S01]  /*0ee0*/  LDS R4, [UR8+0x34] ;  /* 0x00003408ff047984 */ /* 0x01cea20008000800 */
[----:B------:R-:W3:Y:S03]  /*0ef0*/  LDC.64 R8, c[0x0][0x248] ;  /* 0x00009200ff087b82 */ /* 0x000ee60000000a00 */
[----:B-1----:R-:W1:Y:S01]  /*0f00*/  LDS R2, [UR8+0x1c] ;  /* 0x00001c08ff027984 */ /* 0x002e620008000800 */
[C---:B---3--:R-:W-:Y:S01]  /*0f10*/  SHF.L.U64.HI R6, R8.reuse, 0x1, R9 ;  /* 0x0000000108067819 */ /* 0x048fe20000010209 */
[----:B------:R-:W-:-:S03]  /*0f20*/  IMAD.SHL.U32 R5, R8, 0x2, RZ ;  /* 0x0000000208057824 */ /* 0x000fc600078e00ff */
[--C-:B------:R-:W-:Y:S02]  /*0f30*/  SHF.R.U32.HI R7, RZ, 0x4, R6.reuse ;  /* 0x00000004ff077819 */ /* 0x100fe40000011606 */
[----:B------:R-:W-:-:S05]  /*0f40*/  SHF.R.U64 R5, R5, 0x4, R6 ;  /* 0x0000000405057819 */ /* 0x000fca0000001206 */
[----:B------:R3:W-:Y:S01]  /*0f50*/  STS [UR8+0xc], R5 ;  /* 0x00000c05ff007988 */ /* 0x0007e20008000808 */
[----:B--2---:R-:W-:Y:S02]  /*0f60*/  LOP3.LUT R4, R4, 0x7, RZ, 0xb8, !PT ;  /* 0x0000000704047812 */ /* 0x004fe400078eb8ff */
[----:B-1----:R-:W-:-:S03]  /*0f70*/  LOP3.LUT R2, R2, 0xf, R7, 0xb8, !PT ;  /* 0x0000000f02027812 */ /* 0x002fc600078eb807 */
[----:B------:R3:W-:Y:S04]  /*0f80*/  STS [UR8+0x34], R4 ;  /* 0x00003404ff007988 */ /* 0x0007e80008000808 */
[----:B------:R3:W-:Y:S02]  /*0f90*/  STS [UR8+0x1c], R2 ;  /* 0x00001c02ff007988 */ /* 0x0007e40008000808 */
.L_x_38:
[----:B------:R-:W-:Y:S05]  /*0fa0*/  BSYNC B4 ;  /* 0x0000000000047941 */ /* 0x000fea0003800000 */
.L_x_37:
[----:B------:R-:W-:Y:S04]  /*0fb0*/  BSSY B4, `(.L_x_39) ;  /* 0x000001a000047945 */ /* 0x000fe80003800000 */
[----:B------:R-:W-:Y:S04]  /*0fc0*/  BSSY B5, `(.L_x_40) ;  /* 0x0000015000057945 */ /* 0x000fe80003800000 */
[----:B------:R-:W-:Y:S05]  /*0fd0*/  @P2 BRA `(.L_x_41) ;  /* 0x0000000000202947 */ /* 0x000fea0003800000 */
[----:B-1-3--:R-:W1:Y:S02]  /*0fe0*/  LDS R2, [UR8+0x34] ;  /* 0x00003408ff027984 */ /* 0x00ae640008000800 */
[----:B-1----:R-:W-:-:S05]  /*0ff0*/  LOP3.LUT R2, R2, 0x38, RZ, 0xb8, !PT ;  /* 0x0000003802027812 */ /* 0x002fca00078eb8ff */
[----:B------:R1:W-:Y:S01]  /*1000*/  STS [UR8+0x34], R2 ;  /* 0x00003402ff007988 */ /* 0x0003e20008000808 */
[----:B------:R-:W-:Y:S05]  /*1010*/  @P2 BRA `(.L_x_42) ;  /* 0x0000000000202947 */ /* 0x000fea0003800000 */
[----:B-1----:R-:W1:Y:S01]  /*1020*/  LDS R2, [UR8+0x8] ;  /* 0x00000808ff027984 */ /* 0x002e620008000800 */
[----:B------:R-:W-:-:S05]  /*1030*/  IMAD.MOV.U32 R5, RZ, RZ, 0x780 ;  /* 0x00000780ff057424 */ /* 0x000fca00078e00ff */
[----:B-1----:R-:W-:-:S05]  /*1040*/  LOP3.LUT R2, R2, 0x500, R5, 0xd8, !PT ;  /* 0x0000050002027812 */ /* 0x002fca00078ed805 */
[----:B------:R1:W-:Y:S02]  /*1050*/  STS [UR8+0x8], R2 ;  /* 0x00000802ff007988 */ /* 0x0003e40008000808 */
.L_x_41:
[----:B------:R-:W-:Y:S05]  /*1060*/  @P2 BRA `(.L_x_43) ;  /* 0x0000000000282947 */ /* 0x000fea0003800000 */
[----:B-1-3--:R-:W1:Y:S02]  /*1070*/  LDS R2, [UR8+0x8] ;  /* 0x00000808ff027984 */ /* 0x00ae640008000800 */
[----:B-1----:R-:W-:-:S05]  /*1080*/  LOP3.LUT R2, R2, 0x1800, RZ, 0xb8, !PT ;  /* 0x0000180002027812 */ /* 0x002fca00078eb8ff */
[----:B------:R3:W-:Y:S02]  /*1090*/  STS [UR8+0x8], R2 ;  /* 0x00000802ff007988 */ /* 0x0007e40008000808 */
.L_x_42:
[----:B------:R-:W-:Y:S05]  /*10a0*/  @P2 BREAK B5 ;  /* 0x0000000000052942 */ /* 0x000fea0003800000 */
[----:B------:R-:W-:Y:S05]  /*10b0*/  @P2 BRA `(.L_x_44) ;  /* 0x0000000000242947 */ /* 0x000fea0003800000 */
[----:B-1-3--:R-:W1:Y:S01]  /*10c0*/  LDS R2, [UR8+0x8] ;  /* 0x00000808ff027984 */ /* 0x00ae620008000800 */
[----:B------:R-:W-:-:S05]  /*10d0*/  IMAD.MOV.U32 R5, RZ, RZ, 0x6000 ;  /* 0x00006000ff057424 */ /* 0x000fca00078e00ff */
[----:B-1----:R-:W-:-:S04]  /*10e0*/  LOP3.LUT R2, R2, 0x6000, R5, 0xd8, !PT ;  /* 0x0000600002027812 */ /* 0x002fc800078ed805 */
[----:B------:R-:W-:-:S05]  /*10f0*/  LOP3.LUT R2, R2, 0x400000, RZ, 0xb8, !PT ;  /* 0x0040000002027812 */ /* 0x000fca00078eb8ff */
[----:B------:R1:W-:Y:S02]  /*1100*/  STS [UR8+0x8], R2 ;  /* 0x00000802ff007988 */ /* 0x0003e40008000808 */
.L_x_43:
[----:B------:R-:W-:Y:S05]  /*1110*/  BSYNC B5 ;  /* 0x0000000000057941 */ /* 0x000fea0003800000 */
.L_x_40:
[----:B-1-3--:R-:W1:Y:S02]  /*1120*/  @!P2 LDS R2, [UR8+0x8] ;  /* 0x00000808ff02a984 */ /* 0x00ae640008000800 */
[----:B-1----:R-:W-:-:S05]  /*1130*/  @!P2 LOP3.LUT R2, R2, 0x8000, RZ, 0xb8, !PT ;  /* 0x000080000202a812 */ /* 0x002fca00078eb8ff */
[----:B------:R1:W-:Y:S02]  /*1140*/  @!P2 STS [UR8+0x8], R2 ;  /* 0x00000802ff00a988 */ /* 0x0003e40008000808 */
.L_x_44:
[----:B------:R-:W-:Y:S05]  /*1150*/  BSYNC B4 ;  /* 0x0000000000047941 */ /* 0x000fea0003800000 */
.L_x_39:
[----:B------:R-:W-:Y:S05]  /*1160*/  WARPSYNC.ALL ;  /* 0x0000000000007948 */ /* 0x000fea0003800000 */
[----:B------:R1:W-:Y:S01]  /*1170*/  STL [R1], RZ ;  /* 0x000000ff01007387 */ /* 0x0003e20000100800 */
[----:B------:R-:W-:Y:S01]  /*1180*/  UIADD3 UR4, UR4, 0x100, URZ ;  /* 0x0000010004047890 */ /* 0x000fe2000fffe03f */
[----:B------:R-:W-:Y:S02]  /*1190*/  ISETP.GE.AND P1, PT, R13, 0x1, PT ;  /* 0x000000010d00780c */ /* 0x000fe40003f26270 */
[----:B------:R-:W-:Y:S01]  /*11a0*/  CS2R R152, SRZ ;  /* 0x0000000000987805 */ /* 0x000fe2000001ff00 */
[----:B------:R1:W-:Y:S01]  /*11b0*/  STL [R1+0x4], RZ ;  /* 0x000004ff01007387 */ /* 0x0003e20000100800 */
[----:B------:R-:W-:Y:S01]  /*11c0*/  UIADD3 UR48, UP0, UR4, UR48, URZ ;  /* 0x0000003004307290 */ /* 0x000fe2000ff1e03f */
[----:B------:R-:W-:-:S02]  /*11d0*/  CS2R R154, SRZ ;  /* 0x00000000009a7805 */ /* 0x000fc4000001ff00 */
[----:B------:R-:W-:Y:S01]  /*11e0*/  CS2R R156, SRZ ;  /* 0x00000000009c7805 */ /* 0x000fe2000001ff00 */
[----:B------:R1:W-:Y:S01]  /*11f0*/  STL [R1+0x8], RZ ;  /* 0x000008ff01007387 */ /* 0x0003e20000100800 */
[----:B------:R-:W-:Y:S01]  /*1200*/  ULEA.HI.X.SX32 UR49, UR4, UR49, 0x1, UP0 ;  /* 0x0000003104317291 */ /* 0x000fe200080f0e3f */
[----:B------:R-:W-:Y:S02]  /*1210*/  CS2R R158, SRZ ;  /* 0x00000000009e7805 */ /* 0x000fe4000001ff00 */
[----:B------:R-:W-:Y:S01]  /*1220*/  CS2R R160, SRZ ;  /* 0x0000000000a07805 */ /* 0x000fe2000001ff00 */
[----:B------:R1:W-:Y:S01]  /*1230*/  STL [R1+0xc], RZ ;  /* 0x00000cff01007387 */ /* 0x0003e20000100800 */
[----:B------:R-:W-:Y:S02]  /*1240*/  CS2R R162, SRZ ;  /* 0x0000000000a27805 */ /* 0x000fe4000001ff00 */
[----:B------:R-:W-:Y:S02]  /*1250*/  CS2R R164, SRZ ;  /* 0x0000000000a47805 */ /* 0x000fe4000001ff00 */
[----:B------:R-:W-:Y:S01]  /*1260*/  CS2R R166, SRZ ;  /* 0x0000000000a67805 */ /* 0x000fe2000001ff00 */
[----:B------:R1:W-:Y:S01]  /*1270*/  STL [R1+0x10], RZ ;  /* 0x000010ff01007387 */ /* 0x0003e20000100800 */
[----:B------:R-:W-:-:S02]  /*1280*/  CS2R R168, SRZ ;  /* 0x0000000000a87805 */ /* 0x000fc4000001ff00 */
        /* <DEDUP_REMOVED lines=95> */
[----:B------:R-:W-:-:S03]  /*1880*/  CS2R R56, SRZ ;  /* 0x0000000000387805 */ /* 0x000fc6000001ff00 */
[----:B------:R1:W-:Y:S04]  /*1890*/  STL [R1+0x74], RZ ;  /* 0x000074ff01007387 */ /* 0x0003e80000100800 */
        /* <DEDUP_REMOVED lines=33> */
[----:B------:R1:W-:Y:S01]  /*1ab0*/  STL [R1+0xfc], RZ ;  /* 0x0000fcff01007387 */ /* 0x0003e20000100800 */
[----:B------:R-:W-:Y:S05]  /*1ac0*/  @P0 BRA `(.L_x_45) ;  /* 0x0000000000280947 */ /* 0x000fea0003800000 */
[----:B-1-3--:R-:W1:Y:S01]  /*1ad0*/  S2R R2, SR_LANEID ;  /* 0x0000000000027919 */ /* 0x00ae620000000000 */
[----:B------:R-:W-:Y:S05]  /*1ae0*/  WARPSYNC.ALL ;  /* 0x0000000000007948 */ /* 0x000fea0003800000 */
[----:B-1----:R-:W-:-:S05]  /*1af0*/  IMAD.SHL.U32 R2, R2, 0x4, RZ ;  /* 0x0000000402027824 */ /* 0x002fca00078e00ff */
[----:B------:R-:W1:Y:S01]  /*1b00*/  LDS R7, [R2+UR8] ;  /* 0x0000000802077984 */ /* 0x000e620008000800 */
[----:B--2-4-:R-:W-:-:S05]  /*1b10*/  IADD3 R4, P3, R2, UR48, RZ ;  /* 0x0000003002047c10 */ /* 0x014fca000ff7e0ff */
[----:B------:R-:W-:-:S05]  /*1b20*/  IMAD.X R5, RZ, RZ, UR49, P3 ;  /* 0x00000031ff057e24 */ /* 0x000fca00098e06ff */
[----:B-1----:R1:W5:Y:S01]  /*1b30*/  ATOMG.E.EXCH.STRONG.GPU PT, RZ, [R4], R7 ;  /* 0x0000000704ff73a8 */ /* 0x00236200041ee100 */
[----:B------:R-:W-:-:S04]  /*1b40*/  DEPBAR {5,4,3,2,1,0} ;  /* 0x0000003f0000791a */ /* 0x000fc80000000000 */
[----:B------:R1:W-:Y:S01]  /*1b50*/  UTMACCTL.IV [UR48] ;  /* 0x00000000300079b9 */ /* 0x0003e20008000000 */
[----:B------:R-:W-:Y:S01]  /*1b60*/  NOP ;  /* 0x0000000000007918 */ /* 0x000fe20000000000 */
.L_x_45:
[----:B------:R-:W-:Y:S05]  /*1b70*/  @P0 BRA `(.L_x_46) ;  /* 0x00000000000c0947 */ /* 0x000fea0003800000 */
[----:B------:R0:W-:Y:S01]  /*1b80*/  UTMACMDFLUSH ;  /* 0x00000000000079b7 */ /* 0x0001e20000000000 */
[----:B------:R-:W-:Y:S05]  /*1b90*/  @P0 BRA `(.L_x_46) ;  /* 0x0000000000040947 */ /* 0x000fea0003800000 */
[----:B------:R-:W-:-:S04]  /*1ba0*/  DEPBAR.LE SB0, 0x0 ;  /* 0x000080000000791a */ /* 0x000fc80000000000 */
.L_x_46:
[----:B------:R-:W-:Y:S05]  /*1bb0*/  WARPSYNC.ALL ;  /* 0x0000000000007948 */ /* 0x000fea0003800000 */
[----:B-----5:R-:W-:Y:S01]  /*1bc0*/  BAR.SYNC.DEFER_BLOCKING 0x0 ;  /* 0x0000000000007b1d */ /* 0x020fe20000010000 */
[----:B------:R-:W-:Y:S01]  /*1bd0*/  USHF.L.U32 UR23, UR51, 0x7, URZ ;  /* 0x0000000733177899 */ /* 0x000fe2000800063f */
[----:B------:R-:W-:Y:S01]  /*1be0*/  CS2R R58, SRZ ;  /* 0x00000000003a7805 */ /* 0x000fe2000001ff00 */
[----:B------:R-:W-:Y:S01]  /*1bf0*/  USHF.L.U32 UR11, UR52, 0x8, URZ ;  /* 0x00000008340b7899 */ /* 0x000fe2000800063f */
[----:B------:R-:W-:Y:S02]  /*1c00*/  CS2R R60, SRZ ;  /* 0x00000000003c7805 */ /* 0x000fe4000001ff00 */
[----:B------:R-:W-:Y:S01]  /*1c10*/  CS2R R62, SRZ ;  /* 0x00000000003e7805 */ /* 0x000fe2000001ff00 */
[----:B------:R-:W-:Y:S01]  /*1c20*/  VOTEU.ALL UP0, P2 ;  /* 0x00000000003f7886 */ /* 0x000fe20001000000 */
[----:B------:R-:W-:Y:S01]  /*1c30*/  UMOV UR4, 0x1 ;  /* 0x0000000100047882 */ /* 0x000fe20000000000 */
[----:B------:R-:W-:-:S02]  /*1c40*/  CS2R R64, SRZ ;  /* 0x0000000000407805 */ /* 0x000fc4000001ff00 */
[----:B------:R-:W-:Y:S02]  /*1c50*/  CS2R R66, SRZ ;  /* 0x0000000000427805 */ /* 0x000fe4000001ff00 */
[----:B------:R-:W-:Y:S01]  /*1c60*/  CS2R R68, SRZ ;  /* 0x0000000000447805 */ /* 0x000fe2000001ff00 */
[----:B------:R-:W-:-:S04]  /*1c70*/  @!UP0 UIADD3 UR4, -UR4, 0x100000, URZ ;  /* 0x0010000004048890 */ /* 0x000fc8000fffe13f */
[----:B------:R-:W-:Y:S02]  /*1c80*/  @!UP0 USHF.L.U32 UR5, UR4, 0xb, URZ ;  /* 0x0000000b04058899 */ /* 0x000fe4000800063f */
[----:B------:R-:W-:Y:S01]  /*1c90*/  @!UP0 USHF.L.U32 UR4, UR4, 0x1, URZ ;  /* 0x0000000104048899 */ /* 0x000fe2000800063f */
[----:B------:R-:W-:Y:S01]  /*1ca0*/  CS2R R70, SRZ ;  /* 0x0000000000467805 */ /* 0x000fe2000001ff00 */
[----:B------:R-:W-:Y:S01]  /*1cb0*/  VOTEU.ALL UP0, P2 ;  /* 0x00000000003f7886 */ /* 0x000fe20001000000 */
[----:B------:R-:W-:Y:S02]  /*1cc0*/  CS2R R72, SRZ ;  /* 0x0000000000487805 */ /* 0x000fe4000001ff00 */
[----:B------:R-:W-:Y:S02]  /*1cd0*/  CS2R R74, SRZ ;  /* 0x00000000004a7805 */ /* 0x000fe4000001ff00 */
[----:B------:R-:W-:Y:S02]  /*1ce0*/  CS2R R76, SRZ ;  /* 0x00000000004c7805 */ /* 0x000fe4000001ff00 */
[----:B------:R-:W-:-:S02]  /*1cf0*/  CS2R R78, SRZ ;  /* 0x00000000004e7805 */ /* 0x000fc4000001ff00 */
[----:B------:R-:W-:Y:S02]  /*1d00*/  CS2R R80, SRZ ;  /* 0x0000000000507805 */ /* 0x000fe4000001ff00 */
[----:B------:R-:W-:Y:S02]  /*1d10*/  CS2R R82, SRZ ;  /* 0x0000000000527805 */ /* 0x000fe4000001ff00 */
[----:B------:R-:W-:Y:S02]  /*1d20*/  CS2R R84, SRZ ;  /* 0x0000000000547805 */ /* 0x000fe4000001ff00 */
[----:B------:R-:W-:Y:S01]  /*1d30*/  CS2R R86, SRZ ;  /* 0x0000000000567805 */ /* 0x000fe2000001ff00 */
[----:B------:R-:W2:Y:S02]  /*1d40*/  FENCE.VIEW.ASYNC.S ;  /* 0x00000000000073c6 */ /* 0x000ea40000000000 */
[----:B--2---:R2:W1:Y:S01]  /*1d50*/  @!UP0 SYNCS.EXCH.64 URZ, [UR8+0x6000], UR4 ;  /* 0x00600004083f85b2 */ /* 0x0044620008000100 */
[----:B------:R-:W-:Y:S05]  /*1d60*/  @!P1 BRA `(.L_x_47) ;  /* 0x0000001400f09947 */ /* 0x000fea0003800000 */
[----:B------:R1:W-:Y:S01]  /*1d70*/  STL [R1], RZ ;  /* 0x000000ff01007387 */ /* 0x0003e20000100800 */
[----:B------:R-:W-:Y:S01]  /*1d80*/  USHF.R.U32.HI UR50, URZ, 0x4, UR8 ;  /* 0x000000043f327899 */ /* 0x000fe20008011608 */
[----:B------:R-:W-:Y:S01]  /*1d90*/  CS2R R152, SRZ ;  /* 0x0000000000987805 */ /* 0x000fe2000001ff00 */
[----:B--2---:R-:W-:Y:S01]  /*1da0*/  UIADD3 UR4, UR8, 0x4000, URZ ;  /* 0x0000400008047890 */ /* 0x004fe2000fffe03f */
[----:B------:R2:W-:Y:S01]  /*1db0*/  STL [R1+0x4], RZ ;  /* 0x000004ff01007387 */ /* 0x0005e20000100800 */
[----:B------:R-:W-:Y:S01]  /*1dc0*/  USGXT.U32 UR50, UR50, 0xe ;  /* 0x0000000e3232789a */ /* 0x000fe20008000000 */
[----:B------:R-:W-:Y:S01]  /*1dd0*/  CS2R R154, SRZ ;  /* 0x00000000009a7805 */ /* 0x000fe2000001ff00 */
[----:B------:R-:W-:Y:S01]  /*1de0*/  USHF.R.U32.HI UR4, URZ, 0x4, UR4 ;  /* 0x000000043f047899 */ /* 0x000fe20008011604 */
[----:B------:R2:W-:Y:S01]  /*1df0*/  STL [R1+0x8], RZ ;  /* 0x000008ff01007387 */ /* 0x0005e20000100800 */
[----:B------:R-:W-:Y:S01]  /*1e00*/  UIADD3 UR12, UP0, UR50, 0x2, URZ ;  /* 0x00000002320c7890 */ /* 0x000fe2000ff1e03f */
[----:B------:R-:W-:Y:S01]  /*1e10*/  CS2R R156, SRZ ;  /* 0x00000000009c7805 */ /* 0x000fe2000001ff00 */
[----:B------:R-:W-:Y:S01]  /*1e20*/  USGXT.U32 UR4, UR4, 0xe ;  /* 0x0000000e0404789a */ /* 0x000fe20008000000 */
[----:B------:R2:W-:Y:S01]  /*1e30*/  STL [R1+0xc], RZ ;  /* 0x00000cff01007387 */ /* 0x0005e20000100800 */
[----:B------:R-:W-:Y:S01]  /*1e40*/  UMOV UR5, URZ ;  /* 0x0000003f00057c82 */ /* 0x000fe20008000000 */
[----:B------:R-:W-:Y:S01]  /*1e50*/  CS2R R158, SRZ ;  /* 0x00000000009e7805 */ /* 0x000fe2000001ff00 */
[----:B------:R-:W-:Y:S01]  /*1e60*/  UIADD3.X UR13, UR5, -0x7fffffe0, URZ, UP0, !UPT ;  /* 0x80000020050d7890 */ /* 0x000fe200087fe43f */
        /* <DEDUP_REMOVED lines=122> */
[----:B------:R-:W-:Y:S01]  /*2610*/  CS2R R86, SRZ ;  /* 0x0000000000567805 */ /* 0x000fe2000001ff00 */
[----:B------:R-:W-:Y:S01]  /*2620*/  UMOV UR14, 0xfffffffe ;  /* 0xfffffffe000e7882 */ /* 0x000fe20000000000 */
[----:B------:R2:W-:Y:S01]  /*2630*/  STL [R1+0x8c], RZ ;  /* 0x00008cff01007387 */ /* 0x0005e20000100800 */
[----:B------:R-:W-:Y:S01]  /*2640*/  UMOV UR15, 0x7fffffdf ;  /* 0x7fffffdf000f7882 */ /* 0x000fe20000000000 */
[----:B------:R-:W-:Y:S02]  /*2650*/  UIADD3.64 UR24, UR12, 0xfe, URZ ;  /* 0x000000fe0c187897 */ /* 0x000fe4000fffe03f */
[----:B------:R2:W-:Y:S01]  /*2660*/  STL [R1+0x90], RZ ;  /* 0x000090ff01007387 */ /* 0x0005e20000100800 */
[----:B------:R-:W-:Y:S02]  /*2670*/  UIADD3.64 UR14, UR4, -UR14, URZ ;  /* 0x8000000e040e7297 */ /* 0x000fe4000fffe03f */
[----:B------:R-:W-:Y:S01]  /*2680*/  UIADD3.64 UR28, UR12, 0x100, URZ ;  /* 0x000001000c1c7897 */ /* 0x000fe2000fffe03f */
[----:B------:R2:W-:Y:S01]  /*2690*/  STL [R1+0x94], RZ ;  /* 0x000094ff01007387 */ /* 0x0005e20000100800 */
[----:B------:R-:W-:-:S02]  /*26a0*/  UIADD3.64 UR32, UR12, 0x1fe, URZ ;  /* 0x000001fe0c207897 */ /* 0x000fc4000fffe03f */
[----:B------:R-:W-:Y:S01]  /*26b0*/  UIADD3.64 UR36, UR12, 0x200, URZ ;  /* 0x000002000c247897 */ /* 0x000fe2000fffe03f */
[----:B------:R2:W-:Y:S01]  /*26c0*/  STL [R1+0x98], RZ ;  /* 0x000098ff01007387 */ /* 0x0005e20000100800 */
[----:B------:R-:W-:Y:S02]  /*26d0*/  UIADD3.64 UR40, UR12, 0x2fe, URZ ;  /* 0x000002fe0c287897 */ /* 0x000fe4000fffe03f */
[----:B------:R-:W-:Y:S01]  /*26e0*/  UIADD3.64 UR44, UR12, 0x300, URZ ;  /* 0x000003000c2c7897 */ /* 0x000fe2000fffe03f */
[----:B------:R2:W-:Y:S01]  /*26f0*/  STL [R1+0x9c], RZ ;  /* 0x00009cff01007387 */ /* 0x0005e20000100800 */
[----:B------:R-:W-:Y:S01]  /*2700*/  UMOV UR10, URZ ;  /* 0x0000003f000a7c82 */ /* 0x000fe20008000000 */
[----:B------:R-:W-:Y:S01]  /*2710*/  UMOV UR6, UR4 ;  /* 0x0000000400067c82 */ /* 0x000fe20008000000 */
[----:B------:R-:W-:Y:S01]  /*2720*/  UMOV UR7, 0x80000020 ;  /* 0x8000002000077882 */ /* 0x000fe20000000000 */
        /* <DEDUP_REMOVED lines=23> */
[----:B-1----:R2:W-:Y:S02]  /*28a0*/  STL [R1+0xfc], RZ ;  /* 0x0000fcff01007387 */ /* 0x0025e40000100800 */
.L_x_49:
[----:B------:R-:W-:Y:S01]  /*28b0*/  BAR.SYNC.DEFER_BLOCKING 0x0 ;  /* 0x0000000000007b1d */ /* 0x000fe20000010000 */
[----:B---3--:R-:W-:Y:S01]  /*28c0*/  @!P2 IMAD.MOV.U32 R2, RZ, RZ, 0x6000 ;  /* 0x00006000ff02a424 */ /* 0x008fe200078e00ff */
[----:B------:R-:W-:Y:S02]  /*28d0*/  ELECT P0, URZ, PT ;  /* 0x00000000003f782f */ /* 0x000fe40003800000 */
[----:B------:R-:W-:Y:S02]  /*28e0*/  ELECT P1, URZ, PT ;  /* 0x00000000003f782f */ /* 0x000fe40003820000 */
[C---:B------:R-:W-:Y:S01]  /*28f0*/  ISETP.LT.U32.AND P0, PT, R3.reuse, 0x20, P0 ;  /* 0x000000200300780c */ /* 0x040fe20000701070 */
[----:B------:R-:W-:Y:S01]  /*2900*/  UMOV UR22, UR10 ;  /* 0x0000000a00167c82 */ /* 0x000fe20008000000 */
[----:B------:R-:W-:-:S11]  /*2910*/  ISETP.LT.U32.AND P1, PT, R3, 0x20, P1 ;  /* 0x000000200300780c */ /* 0x000fd60000f21070 */
[----:B------:R-:W-:Y:S01]  /*2920*/  VOTEU.ANY UP0, P0 ;  /* 0x00000000003f7886 */ /* 0x000fe20000000100 */
[----:B------:R-:W-:Y:S01]  /*2930*/  VOTEU.ANY UP2, P0 ;  /* 0x00000000003f7886 */ /* 0x000fe20000040100 */
[----:B------:R-:W-:Y:S01]  /*2940*/  VOTEU.ANY UP1, P1 ;  /* 0x00000000003f7886 */ /* 0x000fe20000820100 */
[----:B------:R-:W-:Y:S01]  /*2950*/  VOTEU.ANY UP3, P1 ;  /* 0x00000000003f7886 */ /* 0x000fe20000860100 */
[----:B------:R1:W-:Y:S01]  /*2960*/  @!P2 SYNCS.ARRIVE.TRANS64 RZ, [UR8+0x6000], R2 ;  /* 0x00600002ffffa9a7 */ /* 0x0003e20008000008 */
[----:B------:R3:W-:Y:S06]  /*2970*/  MEMBAR.ALL.CTA ;  /* 0x0000000000007992 */ /* 0x0007ec0000008000 */
[----:B---3--:R-:W3:Y:S01]  /*2980*/  FENCE.VIEW.ASYNC.S ;  /* 0x00000000000073c6 */ /* 0x008ee20000000000 */
[----:B------:R-:W-:Y:S01]  /*2990*/  @UP0 UIADD3 UR9, UR8, 0x6000, URZ ;  /* 0x0000600008090890 */ /* 0x000fe2000fffe03f */
[----:B------:R-:W-:Y:S01]  /*29a0*/  @UP0 UMOV UR4, UR16 ;  /* 0x0000001000040c82 */ /* 0x000fe20008000000 */
[----:B------:R-:W-:Y:S01]  /*29b0*/  @UP0 UMOV UR5, UR17 ;  /* 0x0000001100050c82 */ /* 0x000fe20008000000 */
[----:B------:R-:W-:-:S02]  /*29c0*/  @UP1 UIADD3 UR20, UR8, 0x4000, URZ ;  /* 0x0000400008141890 */ /* 0x000fc4000fffe03f */
[----:B------:R-:W-:Y:S01]  /*29d0*/  @UP1 UIADD3 UR21, UR8, 0x6000, URZ ;  /* 0x0000600008151890 */ /* 0x000fe2000fffe03f */
[----:B-1----:R-:W-:Y:S01]  /*29e0*/  SHF.L.U32 R2, R0, 0x1f, RZ ;  /* 0x0000001f00027819 */ /* 0x002fe200000006ff */
[----:B------:R-:W-:Y:S01]  /*29f0*/  @UP1 UMOV UR26, UR18 ;  /* 0x00000012001a1c82 */ /* 0x000fe20008000000 */
[----:B------:R-:W-:Y:S01]  /*2a00*/  @UP1 UMOV UR27, UR19 ;  /* 0x00000013001b1c82 */ /* 0x000fe20008000000 */
[----:B---3--:R-:W-:Y:S06]  /*2a10*/  BAR.SYNC.DEFER_BLOCKING 0x0 ;  /* 0x0000000000007b1d */ /* 0x008fec0000010000 */
[----:B------:R1:W-:Y:S02]  /*2a20*/  @UP2 UTMALDG.2D [UR8], [UR4] ;  /* 0x00000008040025b4 */ /* 0x0003e40008008000 */
[----:B------:R-:W-:Y:S06]  /*2a30*/  BAR.SYNC.DEFER_BLOCKING 0x0 ;  /* 0x0000000000007b1d */ /* 0x000fec0000010000 */
[----:B------:R1:W-:Y:S02]  /*2a40*/  @UP3 UTMALDG.2D [UR20], [UR26] ;  /* 0x000000141a0035b4 */ /* 0x0003e40008008000 */
[----:B------:R-:W-:Y:S06]  /*2a50*/  BAR.SYNC.DEFER_BLOCKING 0x0 ;  /* 0x0000000000007b1d */ /* 0x000fec0000010000 */
[----:B------:R-:W3:Y:S02]  /*2a60*/  SYNCS.PHASECHK.TRANS64.TRYWAIT P0, [UR8+0x6000], R2 ;  /* 0x00600002ff0075a7 */ /* 0x000ee40008000148 */
[----:B-1-3--:R-:W-:Y:S05]  /*2a70*/  @!P0 BRA `(.L_x_48) ;  /* 0x0000001800e88947 */ /* 0x00afea0003800000 */
.L_x_50:
[----:B------:R-:W-:Y:S01]  /*2a80*/  STL.64 [R1+0x1f8], R86 ;  /* 0x0001f85601007387 */ /* 0x000fe20000100a00 */
[----:B------:R-:W-:Y:S01]  /*2a90*/  UMOV UR4, UR50 ;  /* 0x0000003200047c82 */ /* 0x000fe20008000000 */
[----:B------:R-:W-:Y:S01]  /*2aa0*/  UMOV UR5, 0x80000020 ;  /* 0x8000002000057882 */ /* 0x000fe20000000000 */
[----:B------:R-:W-:Y:S01]  /*2ab0*/  UMOV UR26, UR6 ;  /* 0x00000006001a7c82 */ /* 0x000fe20008000000 */
[----:B------:R-:W-:Y:S01]  /*2ac0*/  STL.64 [R1+0x1f0], R84 ;  /* 0x0001f05401007387 */ /* 0x000fe20000100a00 */
[----:B------:R-:W-:Y:S01]  /*2ad0*/  UMOV UR27, UR7 ;  /* 0x00000007001b7c82 */ /* 0x000fe20008000000 */
[----:B------:R-:W-:Y:S01]  /*2ae0*/  UMOV UR30, UR14 ;  /* 0x0000000e001e7c82 */ /* 0x000fe20008000000 */
        /* <DEDUP_REMOVED lines=12> */
[----:B------:R-:W1:Y:S01]  /*2bb0*/  LDC R2, c[0x0][0x230] ;  /* 0x00008c00ff027b82 */ /* 0x000e620000000800 */
[----:B------:R-:W-:Y:S04]  /*2bc0*/  STL.64 [R1+0x1d0], R76 ;  /* 0x0001d04c01007387 */ /* 0x000fe80000100a00 */
        /* <DEDUP_REMOVED lines=25> */
[----:B------:R3:W-:Y:S04]  /*2d60*/  STL.64 [R1+0x100], R24 ;  /* 0x0001001801007387 */ /* 0x0007e80000100a00 */
[----:B---3--:R-:W3:Y:S04]  /*2d70*/  LDL.LU.64 R24, [R1] ;  /* 0x0000000001187983 */ /* 0x008ee80000300a00 */
[----:B------:R-:W3:Y:S04]  /*2d80*/  LDL.LU.64 R26, [R1+0x8] ;  /* 0x00000800011a7983 */ /* 0x000ee80000300a00 */
        /* <DEDUP_REMOVED lines=29> */
[----:B------:R-:W3:Y:S02]  /*2f60*/  LDL.LU.64 R86, [R1+0xf8] ;  /* 0x0000f80001567983 */ /* 0x000ee40000300a00 */
[----:B---3--:R-:W-:-:S06]  /*2f70*/  WARPGROUP.ARRIVE ;  /* 0x00000000000079c5 */ /* 0x008fcc0000000000 */
[----:B------:R-:W-:Y:S03]  /*2f80*/  HGMMA.64x128x16.F32.BF16 R24, gdesc[UR4], R24, gsb0 ;  /* 0x01e00000041879f0 */ /* 0x000fe60008001818 */
[----:B------:R-:W-:Y:S02]  /*2f90*/  WARPGROUP.DEPBAR.LE gsb0, 0x0 ;  /* 0x00008000000079c5 */ /* 0x000fe40000010000 */
[----:B------:R-:W-:-:S07]  /*2fa0*/  WARPGROUP.ARRIVE ;  /* 0x00000000000079c5 */ /* 0x000fce0000000000 */
[----:B------:R-:W-:Y:S03]  /*2fb0*/  HGMMA.64x128x16.F32.BF16 R24, gdesc[UR12], R24, gsb0 ;  /* 0x01e000000c1879f0 */ /* 0x000fe60008001818 */
[----:B------:R-:W-:Y:S02]  /*2fc0*/  WARPGROUP.DEPBAR.LE gsb0, 0x0 ;  /* 0x00008000000079c5 */ /* 0x000fe40000010000 */
[----:B------:R-:W-:Y:S01]  /*2fd0*/  WARPGROUP.ARRIVE ;  /* 0x00000000000079c5 */ /* 0x000fe20000000000 */
[----:B------:R-:W-:Y:S04]  /*2fe0*/  STL.64 [R1], R24 ;  /* 0x0000001801007387 */ /* 0x000fe80000100a00 */
[----:B------:R-:W-:Y:S02]  /*2ff0*/  STL.64 [R1+0x8], R26 ;  /* 0x0000081a01007387 */ /* 0x000fe40000100a00 */
[----:B------:R-:W-:Y:S02]  /*3000*/  HGMMA.64x128x16.F32.BF16 R152, gdesc[UR24], R152, gsb0 ;  /* 0x01e00000189879f0 */ /* 0x000fe40008001898 */
        /* <DEDUP_REMOVED lines=30> */
[----:B---3--:R-:W3:Y:S01]  /*31f0*/  LDL.LU.64 R86, [R1+0x1f8] ;  /* 0x0001f80001567983 */ /* 0x008ee20000300a00 */
[----:B------:R-:W-:-:S02]  /*3200*/  WARPGROUP.DEPBAR.LE gsb0, 0x0 ;  /* 0x00008000000079c5 */ /* 0x000fc40000010000 */
[----:B------:R-:W-:Y:S01]  /*3210*/  WARPGROUP.ARRIVE ;  /* 0x00000000000079c5 */ /* 0x000fe20000000000 */
[----:B------:R-:W3:Y:S04]  /*3220*/  LDL.LU.64 R84, [R1+0x1f0] ;  /* 0x0001f00001547983 */ /* 0x000ee80000300a00 */
[----:B------:R-:W3:Y:S01]  /*3230*/  LDL.LU.64 R82, [R1+0x1e8] ;  /* 0x0001e80001527983 */ /* 0x000ee20000300a00 */
[----:B------:R-:W-:Y:S03]  /*3240*/  HGMMA.64x128x16.F32.BF16 R152, gdesc[UR28], R152, gsb0 ;  /* 0x01e000001c9879f0 */ /* 0x000fe60008001898 */
        /* <DEDUP_REMOVED lines=28> */
[----:B------:R-:W3:Y:S01]  /*3410*/  LDL.LU.64 R24, [R1+0x100] ;  /* 0x0001000001187983 */ /* 0x000ee20000300a00 */
[----:B------:R-:W-:Y:S01]  /*3420*/  UIADD3 UR10, UR10, 0x20, URZ ;  /* 0x000000200a0a7890 */ /* 0x000fe2000fffe03f */
[----:B------:R-:W-:-:S05]  /*3430*/  LOP3.LUT R0, R0, 0x1, RZ, 0x3c, !PT ;  /* 0x0000000100007812 */ /* 0x000fca00078e3cff */
[----:B-1----:R-:W-:Y:S01]  /*3440*/  ISETP.LE.AND P0, PT, R2, UR10, PT ;  /* 0x0000000a02007c0c */ /* 0x002fe2000bf03270 */
[----:B------:R-:W-:Y:S02]  /*3450*/  WARPGROUP.DEPBAR.LE gsb0, 0x0 ;  /* 0x00008000000079c5 */ /* 0x000fe40000010000 */
[----:B------:R-:W-:-:S06]  /*3460*/  WARPGROUP.ARRIVE ;  /* 0x00000000000079c5 */ /* 0x000fcc0000000000 */
[----:B------:R-:W-:Y:S03]  /*3470*/  HGMMA.64x128x16.F32.BF16 R88, gdesc[UR32], R88, gsb0 ;  /* 0x01e00000205879f0 */ /* 0x000fe60008001858 */
[----:B------:R-:W-:Y:S02]  /*3480*/  WARPGROUP.DEPBAR.LE gsb0, 0x0 ;  /* 0x00008000000079c5 */ /* 0x000fe40000010000 */
[----:B------:R-:W-:-:S07]  /*3490*/  WARPGROUP.ARRIVE ;  /* 0x00000000000079c5 */ /* 0x000fce0000000000 */
[----:B------:R-:W-:Y:S03]  /*34a0*/  HGMMA.64x128x16.F32.BF16 R88, gdesc[UR36], R88, gsb0 ;  /* 0x01e00000245879f0 */ /* 0x000fe60008001858 */
[----:B------:R-:W-:Y:S02]  /*34b0*/  WARPGROUP.DEPBAR.LE gsb0, 0x0 ;  /* 0x00008000000079c5 */ /* 0x000fe40000010000 */
[----:B---3--:R-:W-:-:S07]  /*34c0*/  WARPGROUP.ARRIVE ;  /* 0x00000000000079c5 */ /* 0x008fce0000000000 */
[----:B------:R-:W-:Y:S03]  /*34d0*/  HGMMA.64x128x16.F32.BF16 R24, gdesc[UR40], R24, gsb0 ;  /* 0x01e00000281879f0 */ /* 0x000fe60008001818 */
[----:B------:R-:W-:Y:S02]  /*34e0*/  WARPGROUP.DEPBAR.LE gsb0, 0x0 ;  /* 0x00008000000079c5 */ /* 0x000fe40000010000 */
[----:B------:R-:W-:-:S07]  /*34f0*/  WARPGROUP.ARRIVE ;  /* 0x00000000000079c5 */ /* 0x000fce0000000000 */
[----:B------:R-:W-:Y:S03]  /*3500*/  HGMMA.64x128x16.F32.BF16 R24, gdesc[UR44], R24, gsb0 ;  /* 0x01e000002c1879f0 */ /* 0x000fe60008001818 */
[----:B------:R-:W-:Y:S02]  /*3510*/  WARPGROUP.DEPBAR.LE gsb0, 0x0 ;  /* 0x00008000000079c5 */ /* 0x000fe40000010000 */
[----:B------:R-:W-:Y:S05]  /*3520*/  @!P0 BRA `(.L_x_49) ;  /* 0xfffffff000e08947 */ /* 0x000fea000383ffff */
.L_x_47:
[----:B------:R5:W-:Y:S04]  /*3530*/  STL [R1+0x10c], R84 ;  /* 0x00010c5401007387 */ /* 0x000be80000100800 */
[----:B------:R-:W2:Y:S01]  /*3540*/  LDL.LU R8, [R1] ;  /* 0x0000000001087983 */ /* 0x000ea20000300800 */
[----:B-1----:R-:W-:Y:S06]  /*3550*/  BAR.SYNC.DEFER_BLOCKING 0x0 ;  /* 0x0000000000007b1d */ /* 0x002fec0000010000 */
[----:B-----5:R-:W2:Y:S04]  /*3560*/  LDL.LU R84, [R1+0x4] ;  /* 0x0000040001547983 */ /* 0x020ea80000300800 */
[----:B------:R1:W-:Y:S04]  /*3570*/  STL [R1+0x108], R85 ;  /* 0x0001085501007387 */ /* 0x0003e80000100800 */
[----:B-1----:R-:W5:Y:S01]  /*3580*/  LDL.LU R85, [R1+0xc] ;  /* 0x00000c0001557983 */ /* 0x002f620000300800 */
[----:B------:R-:W1:Y:S03]  /*3590*/  @!P2 SYNCS.CCTL.IV [UR8+0x6000] ;  /* 0x00600000ff00a9b1 */ /* 0x000e660008000008 */
[----:B------:R-:W5:Y:S04]  /*35a0*/  LDL.LU R9, [R1+0x8] ;  /* 0x0000080001097983 */ /* 0x000f680000300800 */
[----:B------:R3:W-:Y:S04]  /*35b0*/  STL [R1+0x104], R86 ;  /* 0x0001045601007387 */ /* 0x0007e80000100800 */
[----:B---3--:R-:W3:Y:S04]  /*35c0*/  LDL.LU R86, [R1+0x14] ;  /* 0x0000140001567983 */ /* 0x008ee80000300800 */
[----:B------:R-:W3:Y:S04]  /*35d0*/  LDL.LU R10, [R1+0x10] ;  /* 0x00001000010a7983 */ /* 0x000ee80000300800 */
[----:B------:R4:W-:Y:S04]  /*35e0*/  STL [R1+0x100], R87 ;  /* 0x0001005701007387 */ /* 0x0009e80000100800 */
[----:B----4-:R-:W4:Y:S04]  /*35f0*/  LDL.LU R87, [R1+0x1c] ;  /* 0x00001c0001577983 */ /* 0x010f280000300800 */
[----:B------:R-:W4:Y:S04]  /*3600*/  LDL.LU R11, [R1+0x18] ;  /* 0x00001800010b7983 */ /* 0x000f280000300800 */
        /* <DEDUP_REMOVED lines=55> */
[----:B------:R-:W4:Y:S01]  /*3980*/  LDL.LU R2, [R1+0xf8] ;  /* 0x0000f80001027983 */ /* 0x000f220000300800 */
[----:B--2---:R-:W-:-:S03]  /*3990*/  F2FP.BF16.F32.PACK_AB R8, R84, R8 ;  /* 0x000000085408723e */ /* 0x004fc600000010ff */
[----:B------:R-:W2:Y:S01]  /*39a0*/  LDL.LU R84, [R1+0x10c] ;  /* 0x00010c0001547983 */ /* 0x000ea20000300800 */
[----:B-----5:R-:W-:-:S03]  /*39b0*/  F2FP.BF16.F32.PACK_AB R9, R85, R9 ;  /* 0x000000095509723e */ /* 0x020fc600000010ff */
[----:B------:R-:W2:Y:S01]  /*39c0*/  LDL.LU R85, [R1+0x108] ;  /* 0x0001080001557983 */ /* 0x000ea20000300800 */
[----:B---3--:R-:W-:-:S03]  /*39d0*/  F2FP.BF16.F32.PACK_AB R10, R86, R10 ;  /* 0x0000000a560a723e */ /* 0x008fc600000010ff */
[----:B------:R-:W3:Y:S01]  /*39e0*/  LDL.LU R86, [R1+0x104] ;  /* 0x0001040001567983 */ /* 0x000ee20000300800 */
[----:B----4-:R-:W-:-:S03]  /*39f0*/  F2FP.BF16.F32.PACK_AB R11, R87, R11 ;  /* 0x0000000b570b723e */ /* 0x010fc600000010ff */
[----:B------:R-:W3:Y:S01]  /*3a00*/  LDL.LU R87, [R1+0x100] ;  /* 0x0001000001577983 */ /* 0x000ee20000300800 */
[----:B------:R-:W-:Y:S02]  /*3a10*/  ELECT P0, URZ, PT ;  /* 0x00000000003f782f */ /* 0x000fe40003800000 */
[----:B------:R-:W-:Y:S01]  /*3a20*/  F2FP.BF16.F32.PACK_AB R152, R153, R152 ;  /* 0x000000989998723e */ /* 0x000fe200000010ff */
[----:B------:R-:W-:Y:S01]  /*3a30*/  UMOV UR14, UR11 ;  /* 0x0000000b000e7c82 */ /* 0x000fe20008000000 */
[----:B------:R-:W-:Y:S02]  /*3a40*/  F2FP.BF16.F32.PACK_AB R153, R155, R154 ;  /* 0x0000009a9b99723e */ /* 0x000fe400000010ff */
[----:B------:R-:W-:Y:S02]  /*3a50*/  F2FP.BF16.F32.PACK_AB R4, R20, R4 ;  /* 0x000000041404723e */ /* 0x000fe400000010ff */
[----:B------:R-:W4:Y:S01]  /*3a60*/  S2R R20, SR_TID.X ;  /* 0x0000000000147919 */ /* 0x000f220000002100 */
[----:B------:R-:W-:-:S02]  /*3a70*/  F2FP.BF16.F32.PACK_AB R184, R185, R184 ;  /* 0x000000b8b9b8723e */ /* 0x000fc400000010ff */
[----:B------:R-:W-:Y:S02]  /*3a80*/  F2FP.BF16.F32.PACK_AB R154, R157, R156 ;  /* 0x0000009c9d9a723e */ /* 0x000fe400000010ff */
[----:B------:R-:W-:Y:S02]  /*3a90*/  F2FP.BF16.F32.PACK_AB R155, R159, R158 ;  /* 0x0000009e9f9b723e */ /* 0x000fe400000010ff */
[----:B------:R-:W-:Y:S02]  /*3aa0*/  F2FP.BF16.F32.PACK_AB R5, R3, R5 ;  /* 0x000000050305723e */ /* 0x000fe400000010ff */
[----:B------:R-:W-:Y:S02]  /*3ab0*/  F2FP.BF16.F32.PACK_AB R185, R187, R186 ;  /* 0x000000babbb9723e */ /* 0x000fe400000010ff */
[----:B------:R-:W-:Y:S02]  /*3ac0*/  F2FP.BF16.F32.PACK_AB R88, R89, R88 ;  /* 0x000000585958723e */ /* 0x000fe400000010ff */
        /* <DEDUP_REMOVED lines=9> */
[----:B------:R-:W-:Y:S01]  /*3b60*/  F2FP.BF16.F32.PACK_AB R122, R125, R124 ;  /* 0x0000007c7d7a723e */ /* 0x000fe200000010ff */
[C---:B----4-:R-:W-:Y:S01]  /*3b70*/  IMAD.SHL.U32 R0, R20.reuse, 0x80, RZ ;  /* 0x0000008014007824 */ /* 0x050fe200078e00ff */
[----:B------:R-:W-:Y:S02]  /*3b80*/  LOP3.LUT R3, R20, 0x7f, RZ, 0xc0, !PT ;  /* 0x0000007f14037812 */ /* 0x000fe400078ec0ff */
[----:B------:R-:W-:Y:S02]  /*3b90*/  F2FP.BF16.F32.PACK_AB R123, R127, R126 ;  /* 0x0000007e7f7b723e */ /* 0x000fe400000010ff */
[----:B------:R-:W-:-:S02]  /*3ba0*/  LOP3.LUT R0, R0, 0x780, RZ, 0xc0, !PT ;  /* 0x0000078000007812 */ /* 0x000fc400078ec0ff */
[----:B------:R-:W-:Y:S02]  /*3bb0*/  ISETP.LT.U32.AND P0, PT, R3, 0x40, P0 ;  /* 0x000000400300780c */ /* 0x000fe40000701070 */
[----:B------:R-:W-:Y:S02]  /*3bc0*/  F2FP.BF16.F32.PACK_AB R25, R27, R26 ;  /* 0x0000001a1b19723e */ /* 0x000fe400000010ff */
[----:B------:R-:W-:Y:S02]  /*3bd0*/  F2FP.BF16.F32.PACK_AB R56, R57, R56 ;  /* 0x000000383938723e */ /* 0x000fe400000010ff */
[----:B------:R-:W-:Y:S02]  /*3be0*/  F2FP.BF16.F32.PACK_AB R26, R29, R28 ;  /* 0x0000001c1d1a723e */ /* 0x000fe400000010ff */
[----:B------:R-:W-:Y:S02]  /*3bf0*/  F2FP.BF16.F32.PACK_AB R27, R31, R30 ;  /* 0x0000001e1f1b723e */ /* 0x000fe400000010ff */
[----:B------:R-:W-:-:S02]  /*3c00*/  F2FP.BF16.F32.PACK_AB R57, R59, R58 ;  /* 0x0000003a3b39723e */ /* 0x000fc400000010ff */
[----:B------:R-:W-:Y:S01]  /*3c10*/  F2FP.BF16.F32.PACK_AB R58, R61, R60 ;  /* 0x0000003c3d3a723e */ /* 0x000fe200000010ff */
[----:B------:R-:W-:Y:S01]  /*3c20*/  VOTEU.ANY UP0, P0 ;  /* 0x00000000003f7886 */ /* 0x000fe20000000100 */
[----:B------:R-:W-:Y:S01]  /*3c30*/  F2FP.BF16.F32.PACK_AB R59, R63, R62 ;  /* 0x0000003e3f3b723e */ /* 0x000fe200000010ff */
[----:B------:R-:W-:Y:S01]  /*3c40*/  VOTEU.ANY UP1, P0 ;  /* 0x00000000003f7886 */ /* 0x000fe20000020100 */
[----:B------:R-:W-:Y:S02]  /*3c50*/  F2FP.BF16.F32.PACK_AB R7, R252, R7 ;  /* 0x00000007fc07723e */ /* 0x000fe400000010ff */
[----:B------:R-:W-:Y:S01]  /*3c60*/  F2FP.BF16.F32.PACK_AB R160, R161, R160 ;  /* 0x000000a0a1a0723e */ /* 0x000fe200000010ff */
[----:B------:R-:W-:Y:S01]  /*3c70*/  @UP0 UMOV UR5, UR49 ;  /* 0x0000003100050c82 */ /* 0x000fe20008000000 */
        /* <DEDUP_REMOVED lines=78> */
[----:B------:R-:W-:Y:S01]  /*4160*/  F2FP.BF16.F32.PACK_AB R231, R21, R2 ;  /* 0x0000000215e7723e */ /* 0x000fe200000010ff */
[----:B------:R-:W-:Y:S01]  /*4170*/  IMAD.SHL.U32 R21, R20, 0x10, RZ ;  /* 0x0000001014157824 */ /* 0x000fe200078e00ff */
[----:B------:R-:W-:-:S02]  /*4180*/  F2FP.BF16.F32.PACK_AB R211, R215, R214 ;  /* 0x000000d6d7d3723e */ /* 0x000fc400000010ff */
[----:B------:R-:W-:Y:S02]  /*4190*/  F2FP.BF16.F32.PACK_AB R113, R115, R114 ;  /* 0x000000727371723e */ /* 0x000fe400000010ff */
[----:B------:R-:W-:Y:S01]  /*41a0*/  LOP3.LUT R21, R0, 0x70, R21, 0xf8, !PT ;  /* 0x0000007000157812 */ /* 0x000fe200078ef815 */
[----:B------:R-:W-:Y:S01]  /*41b0*/  IMAD.SHL.U32 R0, R20, 0x40, RZ ;  /* 0x0000004014007824 */ /* 0x000fe200078e00ff */
[----:B------:R-:W-:Y:S02]  /*41c0*/  F2FP.BF16.F32.PACK_AB R144, R145, R144 ;  /* 0x000000909190723e */ /* 0x000fe400000010ff */
[----:B------:R-:W-:Y:S02]  /*41d0*/  LOP3.LUT R21, R21, 0x10, R20, 0x78, !PT ;  /* 0x0000001015157812 */ /* 0x000fe400078e7814 */
[----:B------:R-:W-:Y:S02]  /*41e0*/  F2FP.BF16.F32.PACK_AB R114, R117, R116 ;  /* 0x000000747572723e */ /* 0x000fe400000010ff */
[----:B------:R-:W-:-:S02]  /*41f0*/  LOP3.LUT R0, R21, 0x1800, R0, 0xf8, !PT ;  /* 0x0000180015007812 */ /* 0x000fc400078ef800 */
[----:B------:R-:W-:Y:S02]  /*4200*/  F2FP.BF16.F32.PACK_AB R115, R119, R118 ;  /* 0x000000767773723e */ /* 0x000fe400000010ff */
[C---:B------:R-:W-:Y:S01]  /*4210*/  LOP3.LUT R3, R0.reuse, 0x20, RZ, 0x3c, !PT ;  /* 0x0000002000037812 */ /* 0x040fe200078e3cff */
[----:B------:R-:W-:Y:S01]  /*4220*/  VIADD R2, R0, UR8 ;  /* 0x0000000800027c36 */ /* 0x000fe20008000000 */
[----:B-1----:R-:W-:Y:S01]  /*4230*/  BAR.SYNC.DEFER_BLOCKING 0x0 ;  /* 0x0000000000007b1d */ /* 0x002fe20000010000 */
[----:B------:R-:W-:Y:S02]  /*4240*/  F2FP.BF16.F32.PACK_AB R145, R147, R146 ;  /* 0x000000929391723e */ /* 0x000fe400000010ff */
[----:B------:R-:W-:Y:S01]  /*4250*/  VIADD R3, R3, UR8 ;  /* 0x0000000803037c36 */ /* 0x000fe20008000000 */
        /* <DEDUP_REMOVED lines=8> */
[----:B------:R-:W-:Y:S02]  /*42e0*/  SHF.R.U32.HI R20, RZ, 0x5, R20 ;  /* 0x00000005ff147819 */ /* 0x000fe40000011614 */
[----:B--2---:R-:W-:Y:S01]  /*42f0*/  F2FP.BF16.F32.PACK_AB R82, R85, R84 ;  /* 0x000000545552723e */ /* 0x004fe200000010ff */
[----:B------:R1:W-:Y:S01]  /*4300*/  STSM.16.M88.4 [R2], R8 ;  /* 0x0000000802007844 */ /* 0x0003e20000000200 */
[----:B------:R-:W-:-:S03]  /*4310*/  R2UR UR4, R20 ;  /* 0x00000000140472ca */ /* 0x000fc600000e0000 */
[----:B------:R-:W-:Y:S04]  /*4320*/  STSM.16.M88.4 [R2+0x8000], R216 ;  /* 0x008000d802007844 */ /* 0x000fe80000000200 */
[----:B------:R-:W-:Y:S04]  /*4330*/  STSM.16.M88.4 [R2+0x2000], R152 ;  /* 0x0020009802007844 */ /* 0x000fe80000000200 */
[----:B------:R-:W-:Y:S02]  /*4340*/  STSM.16.M88.4 [R2+0xa000], R184 ;  /* 0x00a000b802007844 */ /* 0x000fe40000000200 */
[----:B------:R-:W-:-:S02]  /*4350*/  ULOP3.LUT UR4, UR4, 0x1, URZ, 0xc0, !UPT ;  /* 0x0000000104047892 */ /* 0x000fc4000f8ec03f */
[----:B------:R-:W-:Y:S01]  /*4360*/  STSM.16.M88.4 [R2+0x4000], R88 ;  /* 0x0040005802007844 */ /* 0x000fe20000000200 */
[C---:B-1----:R-:W-:Y:S01]  /*4370*/  LOP3.LUT R8, R0.reuse, 0x40, RZ, 0x3c, !PT ;  /* 0x0000004000087812 */ /* 0x042fe200078e3cff */
[----:B------:R-:W-:Y:S01]  /*4380*/  ULEA UR13, UR4, UR23, 0x6 ;  /* 0x00000017040d7291 */ /* 0x000fe2000f8e303f */
[----:B------:R-:W-:Y:S01]  /*4390*/  LOP3.LUT R0, R0, 0x60, RZ, 0x3c, !PT ;  /* 0x0000006000007812 */ /* 0x000fe200078e3cff */
[----:B------:R-:W-:Y:S01]  /*43a0*/  STSM.16.M88.4 [R2+0xc000], R120 ;  /* 0x00c0007802007844 */ /* 0x000fe20000000200 */
[----:B------:R-:W-:Y:S02]  /*43b0*/  ULEA UR12, UR4, UR8, 0xf ;  /* 0x00000008040c7291 */ /* 0x000fe4000f8e783f */
[----:B------:R-:W-:Y:S01]  /*43c0*/  VIADD R8, R8, UR8 ;  /* 0x0000000808087c36 */ /* 0x000fe20008000000 */
[----:B------:R-:W-:Y:S01]  /*43d0*/  STSM.16.M88.4 [R2+0x6000], R24 ;  /* 0x0060001802007844 */ /* 0x000fe20000000200 */
[----:B------:R-:W-:Y:S01]  /*43e0*/  VIADD R0, R0, UR8 ;  /* 0x0000000800007c36 */ /* 0x000fe20008000000 */
[----:B------:R-:W-:-:S02]  /*43f0*/  @UP0 UMOV UR4, UR48 ;  /* 0x0000003000040c82 */ /* 0x000fc40008000000 */
[----:B------:R-:W-:Y:S04]  /*4400*/  STSM.16.M88.4 [R2+0xe000], R56 ;  /* 0x00e0003802007844 */ /* 0x000fe80000000200 */
[----:B------:R-:W-:Y:S01]  /*4410*/  STSM.16.M88.4 [R3], R4 ;  /* 0x0000000403007844 */ /* 0x000fe20000000200 */
[----:B---3--:R-:W-:-:S03]  /*4420*/  F2FP.BF16.F32.PACK_AB R83, R87, R86 ;  /* 0x000000565753723e */ /* 0x008fc600000010ff */
[----:B------:R-:W-:Y:S04]  /*4430*/  STSM.16.M88.4 [R3+0x8000], R220 ;  /* 0x008000dc03007844 */ /* 0x000fe80000000200 */
[----:B------:R-:W-:Y:S04]  /*4440*/  STSM.16.M88.4 [R3+0x2000], R160 ;  /* 0x002000a003007844 */ /* 0x000fe80000000200 */
[----:B------:R-:W-:Y:S04]  /*4450*/  STSM.16.M88.4 [R3+0xa000], R192 ;  /* 0x00a000c003007844 */ /* 0x000fe80000000200 */
[----:B------:R-:W-:Y:S04]  /*4460*/  STSM.16.M88.4 [R3+0x4000], R96 ;  /* 0x0040006003007844 */ /* 0x000fe80000000200 */
[----:B------:R-:W-:Y:S04]  /*4470*/  STSM.16.M88.4 [R3+0xc000], R128 ;  /* 0x00c0008003007844 */ /* 0x000fe80000000200 */
[----:B------:R-:W-:Y:S04]  /*4480*/  STSM.16.M88.4 [R3+0x6000], R32 ;  /* 0x0060002003007844 */ /* 0x000fe80000000200 */
[----:B------:R-:W-:Y:S04]  /*4490*/  STSM.16.M88.4 [R3+0xe000], R64 ;  /* 0x00e0004003007844 */ /* 0x000fe80000000200 */
[----:B------:R-:W-:Y:S04]  /*44a0*/  STSM.16.M88.4 [R8], R12 ;  /* 0x0000000c08007844 */ /* 0x000fe80000000200 */
        /* <DEDUP_REMOVED lines=14> */
[----:B------:R-:W-:Y:S01]  /*4590*/  STSM.16.M88.4 [R0+0xe000], R80 ;  /* 0x00e0005000007844 */ /* 0x000fe20000000200 */
[----:B------:R1:W-:Y:S06]  /*45a0*/  MEMBAR.ALL.CTA ;  /* 0x0000000000007992 */ /* 0x0003ec0000008000 */
[----:B-1----:R-:W1:Y:S02]  /*45b0*/  FENCE.VIEW.ASYNC.S ;  /* 0x00000000000073c6 */ /* 0x002e640000000000 */
[----:B-1----:R-:W-:Y:S06]  /*45c0*/  BAR.SYNC.DEFER_BLOCKING 0x0 ;  /* 0x0000000000007b1d */ /* 0x002fec0000010000 */
[----:B------:R1:W-:Y:S01]  /*45d0*/  @UP1 UTMASTG.2D [UR12], [UR4] ;  /* 0x0000000c040013b5 */ /* 0x0003e20008008000 */
[----:B------:R0:W-:Y:S01]  /*45e0*/  UTMACMDFLUSH ;  /* 0x00000000000079b7 */ /* 0x0001e20000000000 */
[----:B------:R-:W-:-:S04]  /*45f0*/  DEPBAR.LE SB0, 0x0 ;  /* 0x000080000000791a */ /* 0x000fc80000000000 */
[----:B------:R-:W-:Y:S06]  /*4600*/  BAR.SYNC.DEFER_BLOCKING 0x0 ;  /* 0x0000000000007b1d */ /* 0x000fec0000010000 */
[----:B-1----:R-:W-:Y:S05]  /*4610*/  EXIT ;  /* 0x000000000000794d */ /* 0x002fea0003800000 */
.L_x_48:
[----:B------:R-:W1:Y:S02]  /*4620*/  SYNCS.PHASECHK.TRANS64.TRYWAIT P0, [UR8+0x6000], R2 ;  /* 0x00600002ff0075a7 */ /* 0x000e640008000148 */
[----:B-1----:R-:W-:Y:S05]  /*4630*/  @!P0 BRA `(.L_x_48) ;  /* 0xfffffffc00f88947 */ /* 0x002fea000383ffff */
[----:B------:R-:W-:Y:S05]  /*4640*/  BRA `(.L_x_50) ;  /* 0xffffffe4000c7947 */ /* 0x000fea000383ffff */
.L_x_51:
[----:B------:R-:W-:-:S00]  /*4650*/  BRA `(.L_x_51) ;  /* 0xfffffffc00fc7947 */ /* 0x000fc0000383ffff */
[----:B------:R-:W-:-:S00]  /*4660*/  NOP ;  /* 0x0000000000007918 */ /* 0x000fc00000000000 */
        /* <DEDUP_REMOVED lines=9> */
.L_x_52:


//--------------------- .nv.shared.gluon_wgmma    --------------------------
	.section	.nv.shared.gluon_wgmma,"aw",@nobits
	.sectionflags	@""
	.align	16
	.zero		1024


//--------------------- .nv.shared.reserved.0     --------------------------
	.section	.nv.shared.reserved.0,"aw",@nobits
	.weak		__nv_reservedSMEM_offset_0_alias
	.size		__nv_reservedSMEM_offset_0_alias, 0, 0
	.other		__nv_reservedSMEM_offset_0_alias,@"STO_CUDA_RESERVED_SHARED STV_DEFAULT"
__nv_reservedSMEM_offset_0_alias:
	.zero		0


//--------------------- .nv.constant0.gluon_wgmma --------------------------
	.section	.nv.constant0.gluon_wgmma,"a",@progbits
	.sectionflags	@""
	.align	4
.nv.constant0.gluon_wgmma:
	.zero		608


//--------------------- SYMBOLS --------------------------

	.type		.nv.reservedSmem.offset0,@object
	.size		.nv.reservedSmem.offset0,0x4
